	.target	sm_90a

	.elftype	@"ET_EXEC"


//--------------------- .note.nv.tkinfo           --------------------------
	.section	.note.nv.tkinfo,"",@"SHT_NOTE"
	.sectionflags	@"SHF_NOTE_NV_TKINFO"
	.tkinfo
        /*0018*/ 	.word	0x00000002
        /*0030*/ 	.string	""
        /*0030*/ 	.string	"ptxas"
        /*0030*/ 	.string	"Cuda compilation tools, release 13.0, V13.0.88"
        /*0030*/ 	.string	"Build cuda_13.0.r13.0/compiler.36424714_0"
        /*0030*/ 	.string	"-arch sm_90a -m 64 "



//--------------------- .note.nv.cuinfo           --------------------------
	.section	.note.nv.cuinfo,"",@"SHT_NOTE"
	.sectionflags	@"SHF_NOTE_NV_CUINFO"
        /*0018*/ 	.short	0x0002
        /*001a*/ 	.short	0x005a
        /*001c*/ 	.short	0x0082
	.zero		2


//--------------------- .nv.info                  --------------------------
	.section	.nv.info,"",@"SHT_CUDA_INFO"
	.align	4


	//----- nvinfo : EIATTR_REGCOUNT
	.align		4
        /*0000*/ 	.byte	0x04, 0x2f
        /*0002*/ 	.short	(.L_15 - .L_14)
	.align		4
.L_14:
        /*0004*/ 	.word	index@(_ZN7cutlass13device_kernelINS_4gemm6kernel13GemmUniversalIN4cute5tupleIJiiiiEEENS1_10collective13CollectiveMmaINS1_34MainloopSm90TmaGmmaWarpSpecializedILi7ENS5_IJNS4_1CILi1EEESB_SB_EEENS1_32KernelTmaWarpSpecializedPingpongEEENS5_IJNSA_ILi64EEESF_NSA_ILi128EEEEEENS_10bfloat16_tENS5_IJlSB_lEEESI_SJ_NS4_8TiledMMAINS4_8MMA_AtomIJNS4_4SM904GMMA27MMA_64x64x16_F32BF16BF16_SSILNSN_5MajorE0ELSP_0ELNSN_7ScaleInE1ELSQ_1EEEEEENS4_6LayoutISC_NS5_IJNSA_ILi0EEESU_SU_EEEEENS5_IJNS4_10UnderscoreESX_SX_EEEEENS4_13SM90_TMA_LOADENS4_14ComposedLayoutINS4_7SwizzleILi3ELi4ELi3EEENS4_18smem_ptr_flag_bitsILi16EEENST_INS5_IJNSA_ILi8EEESF_EEENS5_IJSF_SB_EEEEEEEvNS4_8identityES10_S1A_vS1B_EENS_8epilogue10collective6detail29Sm90TmaWarpSpecializedAdapterINS1E_15DefaultEpilogueISI_SJ_SJ_NS1D_6thread17LinearCombinationISI_Li1EffLNS1I_9ScaleType4KindE0ELNS_15FloatRoundStyleE2ESI_EENS1_15EpilogueDefaultEEEEEvvEEEEvNT_6ParamsE)
        /*0008*/ 	.word	0x000000a8


	//----- nvinfo : EIATTR_FRAME_SIZE
	.align		4
.L_15:
        /*000c*/ 	.byte	0x04, 0x11
        /*000e*/ 	.short	(.L_17 - .L_16)
	.align		4
.L_16:
        /*0010*/ 	.word	index@(_ZN7cutlass13device_kernelINS_4gemm6kernel13GemmUniversalIN4cute5tupleIJiiiiEEENS1_10collective13CollectiveMmaINS1_34MainloopSm90TmaGmmaWarpSpecializedILi7ENS5_IJNS4_1CILi1EEESB_SB_EEENS1_32KernelTmaWarpSpecializedPingpongEEENS5_IJNSA_ILi64EEESF_NSA_ILi128EEEEEENS_10bfloat16_tENS5_IJlSB_lEEESI_SJ_NS4_8TiledMMAINS4_8MMA_AtomIJNS4_4SM904GMMA27MMA_64x64x16_F32BF16BF16_SSILNSN_5MajorE0ELSP_0ELNSN_7ScaleInE1ELSQ_1EEEEEENS4_6LayoutISC_NS5_IJNSA_ILi0EEESU_SU_EEEEENS5_IJNS4_10UnderscoreESX_SX_EEEEENS4_13SM90_TMA_LOADENS4_14ComposedLayoutINS4_7SwizzleILi3ELi4ELi3EEENS4_18smem_ptr_flag_bitsILi16EEENST_INS5_IJNSA_ILi8EEESF_EEENS5_IJSF_SB_EEEEEEEvNS4_8identityES10_S1A_vS1B_EENS_8epilogue10collective6detail29Sm90TmaWarpSpecializedAdapterINS1E_15DefaultEpilogueISI_SJ_SJ_NS1D_6thread17LinearCombinationISI_Li1EffLNS1I_9ScaleType4KindE0ELNS_15FloatRoundStyleE2ESI_EENS1_15EpilogueDefaultEEEEEvvEEEEvNT_6ParamsE)
        /*0014*/ 	.word	0x00000008


	//----- nvinfo : EIATTR_MIN_STACK_SIZE
	.align		4
.L_17:
        /*0018*/ 	.byte	0x04, 0x12
        /*001a*/ 	.short	(.L_19 - .L_18)
	.align		4
.L_18:
        /*001c*/ 	.word	index@(_ZN7cutlass13device_kernelINS_4gemm6kernel13GemmUniversalIN4cute5tupleIJiiiiEEENS1_10collective13CollectiveMmaINS1_34MainloopSm90TmaGmmaWarpSpecializedILi7ENS5_IJNS4_1CILi1EEESB_SB_EEENS1_32KernelTmaWarpSpecializedPingpongEEENS5_IJNSA_ILi64EEESF_NSA_ILi128EEEEEENS_10bfloat16_tENS5_IJlSB_lEEESI_SJ_NS4_8TiledMMAINS4_8MMA_AtomIJNS4_4SM904GMMA27MMA_64x64x16_F32BF16BF16_SSILNSN_5MajorE0ELSP_0ELNSN_7ScaleInE1ELSQ_1EEEEEENS4_6LayoutISC_NS5_IJNSA_ILi0EEESU_SU_EEEEENS5_IJNS4_10UnderscoreESX_SX_EEEEENS4_13SM90_TMA_LOADENS4_14ComposedLayoutINS4_7SwizzleILi3ELi4ELi3EEENS4_18smem_ptr_flag_bitsILi16EEENST_INS5_IJNSA_ILi8EEESF_EEENS5_IJSF_SB_EEEEEEEvNS4_8identityES10_S1A_vS1B_EENS_8epilogue10collective6detail29Sm90TmaWarpSpecializedAdapterINS1E_15DefaultEpilogueISI_SJ_SJ_NS1D_6thread17LinearCombinationISI_Li1EffLNS1I_9ScaleType4KindE0ELNS_15FloatRoundStyleE2ESI_EENS1_15EpilogueDefaultEEEEEvvEEEEvNT_6ParamsE)
        /*0020*/ 	.word	0x00000008
.L_19:


//--------------------- .nv.compat                --------------------------
	.section	.nv.compat,"",@"SHT_CUDA_COMPAT_INFO"
	.align	4
        /*0000*/ 	.byte	0x02, 0x09, 0x01, 0x00, 0x02, 0x02, 0x04, 0x00, 0x02, 0x05, 0x05, 0x00, 0x03, 0x07, 0x01, 0x01
        /*0010*/ 	.byte	0x02, 0x03, 0x01, 0x00, 0x02, 0x06, 0x01, 0x00, 0x04, 0x0b, 0x08, 0x00, 0x00, 0x00, 0x00, 0x00
        /*0020*/ 	.byte	0x00, 0x00, 0x00, 0x00


//--------------------- .nv.info._ZN7cutlass13device_kernelINS_4gemm6kernel13GemmUniversalIN4cute5tupleIJiiiiEEENS1_10collective13CollectiveMmaINS1_34MainloopSm90TmaGmmaWarpSpecializedILi7ENS5_IJNS4_1CILi1EEESB_SB_EEENS1_32KernelTmaWarpSpecializedPingpongEEENS5_IJNSA_ILi64EEESF_NSA_ILi128EEEEEENS_10bfloat16_tENS5_IJlSB_lEEESI_SJ_NS4_8TiledMMAINS4_8MMA_AtomIJNS4_4SM904GMMA27MMA_64x64x16_F32BF16BF16_SSILNSN_5MajorE0ELSP_0ELNSN_7ScaleInE1ELSQ_1EEEEEENS4_6LayoutISC_NS5_IJNSA_ILi0EEESU_SU_EEEEENS5_IJNS4_10UnderscoreESX_SX_EEEEENS4_13SM90_TMA_LOADENS4_14ComposedLayoutINS4_7SwizzleILi3ELi4ELi3EEENS4_18smem_ptr_flag_bitsILi16EEENST_INS5_IJNSA_ILi8EEESF_EEENS5_IJSF_SB_EEEEEEEvNS4_8identityES10_S1A_vS1B_EENS_8epilogue10collective6detail29Sm90TmaWarpSpecializedAdapterINS1E_15DefaultEpilogueISI_SJ_SJ_NS1D_6thread17LinearCombinationISI_Li1EffLNS1I_9ScaleType4KindE0ELNS_15FloatRoundStyleE2ESI_EENS1_15EpilogueDefaultEEEEEvvEEEEvNT_6ParamsE --------------------------
	.section	.nv.info._ZN7cutlass13device_kernelINS_4gemm6kernel13GemmUniversalIN4cute5tupleIJiiiiEEENS1_10collective13CollectiveMmaINS1_34MainloopSm90TmaGmmaWarpSpecializedILi7ENS5_IJNS4_1CILi1EEESB_SB_EEENS1_32KernelTmaWarpSpecializedPingpongEEENS5_IJNSA_ILi64EEESF_NSA_ILi128EEEEEENS_10bfloat16_tENS5_IJlSB_lEEESI_SJ_NS4_8TiledMMAINS4_8MMA_AtomIJNS4_4SM904GMMA27MMA_64x64x16_F32BF16BF16_SSILNSN_5MajorE0ELSP_0ELNSN_7ScaleInE1ELSQ_1EEEEEENS4_6LayoutISC_NS5_IJNSA_ILi0EEESU_SU_EEEEENS5_IJNS4_10UnderscoreESX_SX_EEEEENS4_13SM90_TMA_LOADENS4_14ComposedLayoutINS4_7SwizzleILi3ELi4ELi3EEENS4_18smem_ptr_flag_bitsILi16EEENST_INS5_IJNSA_ILi8EEESF_EEENS5_IJSF_SB_EEEEEEEvNS4_8identityES10_S1A_vS1B_EENS_8epilogue10collective6detail29Sm90TmaWarpSpecializedAdapterINS1E_15DefaultEpilogueISI_SJ_SJ_NS1D_6thread17LinearCombinationISI_Li1EffLNS1I_9ScaleType4KindE0ELNS_15FloatRoundStyleE2ESI_EENS1_15EpilogueDefaultEEEEEvvEEEEvNT_6ParamsE,"",@"SHT_CUDA_INFO"
	.sectionflags	@""
	.align	4


	//----- nvinfo : EIATTR_CUDA_API_VERSION
	.align		4
        /*0000*/ 	.byte	0x04, 0x37
        /*0002*/ 	.short	(.L_21 - .L_20)
.L_20:
        /*0004*/ 	.word	0x00000082


	//----- nvinfo : EIATTR_KPARAM_INFO
	.align		4
.L_21:
        /*0008*/ 	.byte	0x04, 0x17
        /*000a*/ 	.short	(.L_23 - .L_22)
.L_22:
        /*000c*/ 	.word	0x00000000
        /*0010*/ 	.short	0x0000
        /*0012*/ 	.short	0x0070
        /*0014*/ 	.byte	0x00, 0xf0, 0x01, 0x10


	//----- nvinfo : EIATTR_SPARSE_MMA_MASK
	.align		4
.L_23:
        /*0018*/ 	.byte	0x03, 0x50
        /*001a*/ 	.short	0x0000


	//----- nvinfo : EIATTR_MAXREG_COUNT
	.align		4
        /*001c*/ 	.byte	0x03, 0x1b
        /*001e*/ 	.short	0x00a8


	//----- nvinfo : EIATTR_NUM_BARRIERS
	.align		4
        /*0020*/ 	.byte	0x02, 0x4c
        /*0022*/ 	.byte	0x01
	.zero		1


	//----- nvinfo : EIATTR_EXTERNS
	.align		4
        /*0024*/ 	.byte	0x04, 0x0f
        /*0026*/ 	.short	(.L_25 - .L_24)


	//   ....[0]....
	.align		4
.L_24:
        /*0028*/ 	.word	index@(__assertfail)


	//----- nvinfo : EIATTR_ANNOTATIONS
	.align		4
.L_25:
        /*002c*/ 	.byte	0x04, 0x55
        /*002e*/ 	.short	(.L_27 - .L_26)


	//   ....[0]....
.L_26:
        /*0030*/ 	.word	0x00000001
        /*0034*/ 	.byte	0x30, 0x0b, 0x00, 0x00, 0x01, 0x00, 0x00, 0x00, 0x70, 0x12, 0x00, 0x00, 0x01, 0x00, 0x00, 0x00
        /*0044*/ 	.byte	0xf0, 0x46, 0x00, 0x00, 0x01, 0x00, 0x00, 0x00, 0x70, 0x53, 0x00, 0x00


	//----- nvinfo : EIATTR_MERCURY_ISA_VERSION
	.align		4
.L_27:
        /*0050*/ 	.byte	0x03, 0x5f
        /*0052*/ 	.short	0x0101


	//----- nvinfo : EIATTR_INT_WARP_WIDE_INSTR_OFFSETS
	.align		4
        /*0054*/ 	.byte	0x04, 0x31
        /*0056*/ 	.short	(.L_29 - .L_28)


	//   ....[0]....
.L_28:
        /*0058*/ 	.word	0x00000450


	//   ....[1]....
        /*005c*/ 	.word	0x00000470


	//   ....[2]....
        /*0060*/ 	.word	0x000004f0


	//   ....[3]....
        /*0064*/ 	.word	0x00000500


	//   ....[4]....
        /*0068*/ 	.word	0x00000510


	//   ....[5]....
        /*006c*/ 	.word	0x00000530


	//   ....[6]....
        /*0070*/ 	.word	0x000005c0


	//   ....[7]....
        /*0074*/ 	.word	0x000005e0


	//----- nvinfo : EIATTR_COOP_GROUP_MASK_REGIDS
	.align		4
.L_29:
        /*0078*/ 	.byte	0x04, 0x29
        /*007a*/ 	.short	(.L_31 - .L_30)


	//   ....[0]....
.L_30:
        /*007c*/ 	.word	0xffffffff


	//   ....[1]....
        /*0080*/ 	.word	0xffffffff


	//   ....[2]....
        /*0084*/ 	.word	0xffffffff


	//   ....[3]....
        /*0088*/ 	.word	0xffffffff


	//   ....[4]....
        /*008c*/ 	.word	0xffffffff


	//   ....[5]....
        /*0090*/ 	.word	0xffffffff


	//----- nvinfo : EIATTR_COOP_GROUP_INSTR_OFFSETS
	.align		4
.L_31:
        /*0094*/ 	.byte	0x04, 0x28
        /*0096*/ 	.short	(.L_33 - .L_32)


	//   ....[0]....
.L_32:
        /*0098*/ 	.word	0x00000070


	//   ....[1]....
        /*009c*/ 	.word	0x00000080


	//   ....[2]....
        /*00a0*/ 	.word	0x00000140


	//   ....[3]....
        /*00a4*/ 	.word	0x00000330


	//   ....[4]....
        /*00a8*/ 	.word	0x00000370


	//   ....[5]....
        /*00ac*/ 	.word	0x000003b0


	//----- nvinfo : EIATTR_REG_RECONFIG
	.align		4
.L_33:
        /*00b0*/ 	.byte	0x01, 0x54
	.zero		2


	//----- nvinfo : EIATTR_SYSCALL_OFFSETS
	.align		4
        /*00b4*/ 	.byte	0x04, 0x46
        /*00b6*/ 	.short	(.L_35 - .L_34)


	//   ....[0]....
.L_34:
        /*00b8*/ 	.word	0x00001770


	//----- nvinfo : EIATTR_MBARRIER_INSTR_OFFSETS
	.align		4
.L_35:
        /*00bc*/ 	.byte	0x04, 0x39
        /*00be*/ 	.short	(.L_37 - .L_36)


	//   ....[0]....
.L_36:
        /*00c0*/ 	.word	0x00000240
        /*00c4*/ 	.word	0x000000ff
        /*00c8*/ 	.word	0x00000000
        /*00cc*/ 	.short	0x0100
        /*00ce*/ 	.byte	0x08
	.zero		1


	//   ....[1]....
        /*00d0*/ 	.word	0x00000250
        /*00d4*/ 	.word	0x000000ff
        /*00d8*/ 	.word	0x00000038
        /*00dc*/ 	.short	0x0100
        /*00de*/ 	.byte	0x08
	.zero		1


	//   ....[2]....
        /*00e0*/ 	.word	0x00000260
        /*00e4*/ 	.word	0x000000ff
        /*00e8*/ 	.word	0x00000008
        /*00ec*/ 	.short	0x0100
        /*00ee*/ 	.byte	0x08
	.zero		1


	//   ....[3]....
        /*00f0*/ 	.word	0x00000270
        /*00f4*/ 	.word	0x000000ff
        /*00f8*/ 	.word	0x00000040
        /*00fc*/ 	.short	0x0100
        /*00fe*/ 	.byte	0x08
	.zero		1


	//   ....[4]....
        /*0100*/ 	.word	0x00000280
        /*0104*/ 	.word	0x000000ff
        /*0108*/ 	.word	0x00000010
        /*010c*/ 	.short	0x0100
        /*010e*/ 	.byte	0x08
	.zero		1


	//   ....[5]....
        /*0110*/ 	.word	0x00000290
        /*0114*/ 	.word	0x000000ff
        /*0118*/ 	.word	0x00000048
        /*011c*/ 	.short	0x0100
        /*011e*/ 	.byte	0x08
	.zero		1


	//   ....[6]....
        /*0120*/ 	.word	0x000002a0
        /*0124*/ 	.word	0x000000ff
        /*0128*/ 	.word	0x00000018
        /*012c*/ 	.short	0x0100
        /*012e*/ 	.byte	0x08
	.zero		1


	//   ....[7]....
        /*0130*/ 	.word	0x000002b0
        /*0134*/ 	.word	0x000000ff
        /*0138*/ 	.word	0x00000050
        /*013c*/ 	.short	0x0100
        /*013e*/ 	.byte	0x08
	.zero		1


	//   ....[8]....
        /*0140*/ 	.word	0x000002c0
        /*0144*/ 	.word	0x000000ff
        /*0148*/ 	.word	0x00000020
        /*014c*/ 	.short	0x0100
        /*014e*/ 	.byte	0x08
	.zero		1


	//   ....[9]....
        /*0150*/ 	.word	0x000002d0
        /*0154*/ 	.word	0x000000ff
        /*0158*/ 	.word	0x00000058
        /*015c*/ 	.short	0x0100
        /*015e*/ 	.byte	0x08
	.zero		1


	//   ....[10]....
        /*0160*/ 	.word	0x000002e0
        /*0164*/ 	.word	0x000000ff
        /*0168*/ 	.word	0x00000028
        /*016c*/ 	.short	0x0100
        /*016e*/ 	.byte	0x08
	.zero		1


	//   ....[11]....
        /*0170*/ 	.word	0x000002f0
        /*0174*/ 	.word	0x000000ff
        /*0178*/ 	.word	0x00000060
        /*017c*/ 	.short	0x0100
        /*017e*/ 	.byte	0x08
	.zero		1


	//   ....[12]....
        /*0180*/ 	.word	0x00000300
        /*0184*/ 	.word	0x000000ff
        /*0188*/ 	.word	0x00000030
        /*018c*/ 	.short	0x0100
        /*018e*/ 	.byte	0x08
	.zero		1


	//   ....[13]....
        /*0190*/ 	.word	0x00000310
        /*0194*/ 	.word	0x000000ff
        /*0198*/ 	.word	0x00000068
        /*019c*/ 	.short	0x0100
        /*019e*/ 	.byte	0x08
	.zero		1


	//   ....[14]....
        /*01a0*/ 	.word	0x00000620
        /*01a4*/ 	.word	0x000000ff
        /*01a8*/ 	.word	0x000000a0
        /*01ac*/ 	.short	0x0100
        /*01ae*/ 	.byte	0x08
	.zero		1


	//   ....[15]....
        /*01b0*/ 	.word	0x00000690
        /*01b4*/ 	.word	0x000000ff
        /*01b8*/ 	.word	0x000000a8
        /*01bc*/ 	.short	0x0100
        /*01be*/ 	.byte	0x08
	.zero		1


	//   ....[16]....
        /*01c0*/ 	.word	0x000006b0
        /*01c4*/ 	.word	0x000000ff
        /*01c8*/ 	.word	0x00000080
        /*01cc*/ 	.short	0x0100
        /*01ce*/ 	.byte	0x09
	.zero		1


	//   ....[17]....
        /*01d0*/ 	.word	0x000006c0
        /*01d4*/ 	.word	0x000000ff
        /*01d8*/ 	.word	0x00000088
        /*01dc*/ 	.short	0x0100
        /*01de*/ 	.byte	0x09
	.zero		1


	//   ....[18]....
        /*01e0*/ 	.word	0x000006d0
        /*01e4*/ 	.word	0x000000ff
        /*01e8*/ 	.word	0x00000090
        /*01ec*/ 	.short	0x0100
        /*01ee*/ 	.byte	0x09
	.zero		1


	//   ....[19]....
        /*01f0*/ 	.word	0x000006e0
        /*01f4*/ 	.word	0x000000ff
        /*01f8*/ 	.word	0x00000098
        /*01fc*/ 	.short	0x0100
        /*01fe*/ 	.byte	0x09
	.zero		1


	//   ....[20]....
        /*0200*/ 	.word	0x00001630
        /*0204*/ 	.word	0x000000ff
        /*0208*/ 	.word	0xfffffff8
        /*020c*/ 	.short	0x010a
        /*020e*/ 	.byte	0x2b
	.zero		1


	//   ....[21]....
        /*0210*/ 	.word	0x000017f0
        /*0214*/ 	.word	0x00000003
        /*0218*/ 	.word	0x00000000
        /*021c*/ 	.short	0x010a
        /*021e*/ 	.byte	0x3f
	.zero		1


	//   ....[22]....
        /*0220*/ 	.word	0x00001830
        /*0224*/ 	.word	0x00000003
        /*0228*/ 	.word	0x00000000
        /*022c*/ 	.short	0x010a
        /*022e*/ 	.byte	0x3f
	.zero		1


	//   ....[23]....
        /*0230*/ 	.word	0x00001cf0
        /*0234*/ 	.word	0x000000ff
        /*0238*/ 	.word	0x00000000
        /*023c*/ 	.short	0x010a
        /*023e*/ 	.byte	0x04
	.zero		1


	//   ....[24]....
        /*0240*/ 	.word	0x00001d30
        /*0244*/ 	.word	0x000000ff
        /*0248*/ 	.word	0x00000000
        /*024c*/ 	.short	0x010a
        /*024e*/ 	.byte	0x04
	.zero		1


	//   ....[25]....
        /*0250*/ 	.word	0x00002150
        /*0254*/ 	.word	0x000000ff
        /*0258*/ 	.word	0x00000000
        /*025c*/ 	.short	0x0101
        /*025e*/ 	.byte	0x04
	.zero		1


	//   ....[26]....
        /*0260*/ 	.word	0x00002250
        /*0264*/ 	.word	0x00000003
        /*0268*/ 	.word	0x00000000
        /*026c*/ 	.short	0x0101
        /*026e*/ 	.byte	0x30
	.zero		1


	//   ....[27]....
        /*0270*/ 	.word	0x00002340
        /*0274*/ 	.word	0x000000ff
        /*0278*/ 	.word	0x00000000
        /*027c*/ 	.short	0x0101
        /*027e*/ 	.byte	0x04
	.zero		1


	//   ....[28]....
        /*0280*/ 	.word	0x000023b0
        /*0284*/ 	.word	0x000000ff
        /*0288*/ 	.word	0x00000008
        /*028c*/ 	.short	0x010a
        /*028e*/ 	.byte	0x2b
	.zero		1


	//   ....[29]....
        /*0290*/ 	.word	0x00004730
        /*0294*/ 	.word	0x00000000
        /*0298*/ 	.word	0x00000000
        /*029c*/ 	.short	0x0101
        /*029e*/ 	.byte	0x30
	.zero		1


	//   ....[30]....
        /*02a0*/ 	.word	0x00005040
        /*02a4*/ 	.word	0x0000000b
        /*02a8*/ 	.word	0x00000038
        /*02ac*/ 	.short	0x010a
        /*02ae*/ 	.byte	0x3f
	.zero		1


	//   ....[31]....
        /*02b0*/ 	.word	0x000054d0
        /*02b4*/ 	.word	0x00000006
        /*02b8*/ 	.word	0x000000a8
        /*02bc*/ 	.short	0x0101
        /*02be*/ 	.byte	0x3f
	.zero		1


	//   ....[32]....
        /*02c0*/ 	.word	0x00005be0
        /*02c4*/ 	.word	0x00000007
        /*02c8*/ 	.word	0x00000000
        /*02cc*/ 	.short	0x010a
        /*02ce*/ 	.byte	0x3f
	.zero		1


	//   ....[33]....
        /*02d0*/ 	.word	0x00005c60
        /*02d4*/ 	.word	0x00000006
        /*02d8*/ 	.word	0x00000000
        /*02dc*/ 	.short	0x010a
        /*02de*/ 	.byte	0x3f
	.zero		1


	//   ....[34]....
        /*02e0*/ 	.word	0x00005cf0
        /*02e4*/ 	.word	0x00000007
        /*02e8*/ 	.word	0x00000000
        /*02ec*/ 	.short	0x010a
        /*02ee*/ 	.byte	0x3f
	.zero		1


	//   ....[35]....
        /*02f0*/ 	.word	0x00005d80
        /*02f4*/ 	.word	0x00000006
        /*02f8*/ 	.word	0x00000000
        /*02fc*/ 	.short	0x010a
        /*02fe*/ 	.byte	0x3f
	.zero		1


	//   ....[36]....
        /*0300*/ 	.word	0x00005e10
        /*0304*/ 	.word	0x00000007
        /*0308*/ 	.word	0x00000000
        /*030c*/ 	.short	0x010a
        /*030e*/ 	.byte	0x3f
	.zero		1


	//   ....[37]....
        /*0310*/ 	.word	0x00005ea0
        /*0314*/ 	.word	0x00000006
        /*0318*/ 	.word	0x00000000
        /*031c*/ 	.short	0x010a
        /*031e*/ 	.byte	0x3f
	.zero		1


	//   ....[38]....
        /*0320*/ 	.word	0x00005f30
        /*0324*/ 	.word	0x00000005
        /*0328*/ 	.word	0x00000000
        /*032c*/ 	.short	0x010a
        /*032e*/ 	.byte	0x3f
	.zero		1


	//   ....[39]....
        /*0330*/ 	.word	0x00005fa0
        /*0334*/ 	.word	0x00000003
        /*0338*/ 	.word	0xfffffff8
        /*033c*/ 	.short	0x010a
        /*033e*/ 	.byte	0x3f
	.zero		1


	//   ....[40]....
        /*0340*/ 	.word	0x00005ff0
        /*0344*/ 	.word	0x00000003
        /*0348*/ 	.word	0x00000000
        /*034c*/ 	.short	0x010a
        /*034e*/ 	.byte	0x3f
	.zero		1


	//   ....[41]....
        /*0350*/ 	.word	0x00006050
        /*0354*/ 	.word	0x00000004
        /*0358*/ 	.word	0x00000000
        /*035c*/ 	.short	0x010a
        /*035e*/ 	.byte	0x3f
	.zero		1


	//   ....[42]....
        /*0360*/ 	.word	0x000060b0
        /*0364*/ 	.word	0x00000003
        /*0368*/ 	.word	0x00000008
        /*036c*/ 	.short	0x010a
        /*036e*/ 	.byte	0x3f
	.zero		1


	//   ....[43]....
        /*0370*/ 	.word	0x00006180
        /*0374*/ 	.word	0x0000000b
        /*0378*/ 	.word	0x00000038
        /*037c*/ 	.short	0x010a
        /*037e*/ 	.byte	0x3f
	.zero		1


	//   ....[44]....
        /*0380*/ 	.word	0x00006250
        /*0384*/ 	.word	0x00000007
        /*0388*/ 	.word	0x00000000
        /*038c*/ 	.short	0x010a
        /*038e*/ 	.byte	0x3f
	.zero		1


	//   ....[45]....
        /*0390*/ 	.word	0x000062a0
        /*0394*/ 	.word	0x00000006
        /*0398*/ 	.word	0x00000000
        /*039c*/ 	.short	0x010a
        /*039e*/ 	.byte	0x3f
	.zero		1


	//   ....[46]....
        /*03a0*/ 	.word	0x000062f0
        /*03a4*/ 	.word	0x00000007
        /*03a8*/ 	.word	0x00000000
        /*03ac*/ 	.short	0x010a
        /*03ae*/ 	.byte	0x3f
	.zero		1


	//   ....[47]....
        /*03b0*/ 	.word	0x00006340
        /*03b4*/ 	.word	0x00000006
        /*03b8*/ 	.word	0x00000000
        /*03bc*/ 	.short	0x010a
        /*03be*/ 	.byte	0x3f
	.zero		1


	//   ....[48]....
        /*03c0*/ 	.word	0x00006390
        /*03c4*/ 	.word	0x00000007
        /*03c8*/ 	.word	0x00000000
        /*03cc*/ 	.short	0x010a
        /*03ce*/ 	.byte	0x3f
	.zero		1


	//   ....[49]....
        /*03d0*/ 	.word	0x000063e0
        /*03d4*/ 	.word	0x00000006
        /*03d8*/ 	.word	0x00000000
        /*03dc*/ 	.short	0x010a
        /*03de*/ 	.byte	0x3f
	.zero		1


	//----- nvinfo : EIATTR_NUM_MBARRIERS
	.align		4
.L_37:
        /*03e0*/ 	.byte	0x03, 0x38
        /*03e2*/ 	.short	0x0014


	//----- nvinfo : EIATTR_EXIT_INSTR_OFFSETS
	.align		4
        /*03e4*/ 	.byte	0x04, 0x1c
        /*03e6*/ 	.short	(.L_39 - .L_38)


	//   ....[0]....
.L_38:
        /*03e8*/ 	.word	0x00001200


	//   ....[1]....
        /*03ec*/ 	.word	0x00001260


	//   ....[2]....
        /*03f0*/ 	.word	0x00004d70


	//   ....[3]....
        /*03f4*/ 	.word	0x00004da0


	//   ....[4]....
        /*03f8*/ 	.word	0x00005f80


	//----- nvinfo : EIATTR_MAX_THREADS
	.align		4
.L_39:
        /*03fc*/ 	.byte	0x04, 0x05
        /*03fe*/ 	.short	(.L_41 - .L_40)
.L_40:
        /*0400*/ 	.word	0x00000180
        /*0404*/ 	.word	0x00000001
        /*0408*/ 	.word	0x00000001


	//----- nvinfo : EIATTR_CRS_STACK_SIZE
	.align		4
.L_41:
        /*040c*/ 	.byte	0x04, 0x1e
        /*040e*/ 	.short	(.L_43 - .L_42)
.L_42:
        /*0410*/ 	.word	0x00000000


	//----- nvinfo : EIATTR_CBANK_PARAM_SIZE
	.align		4
.L_43:
        /*0414*/ 	.byte	0x03, 0x19
        /*0416*/ 	.short	0x0470


	//----- nvinfo : EIATTR_PARAM_CBANK
	.align		4
        /*0418*/ 	.byte	0x04, 0x0a
        /*041a*/ 	.short	(.L_45 - .L_44)
	.align		4
.L_44:
        /*041c*/ 	.word	index@(.nv.constant0._ZN7cutlass13device_kernelINS_4gemm6kernel13GemmUniversalIN4cute5tupleIJiiiiEEENS1_10collective13CollectiveMmaINS1_34MainloopSm90TmaGmmaWarpSpecializedILi7ENS5_IJNS4_1CILi1EEESB_SB_EEENS1_32KernelTmaWarpSpecializedPingpongEEENS5_IJNSA_ILi64EEESF_NSA_ILi128EEEEEENS_10bfloat16_tENS5_IJlSB_lEEESI_SJ_NS4_8TiledMMAINS4_8MMA_AtomIJNS4_4SM904GMMA27MMA_64x64x16_F32BF16BF16_SSILNSN_5MajorE0ELSP_0ELNSN_7ScaleInE1ELSQ_1EEEEEENS4_6LayoutISC_NS5_IJNSA_ILi0EEESU_SU_EEEEENS5_IJNS4_10UnderscoreESX_SX_EEEEENS4_13SM90_TMA_LOADENS4_14ComposedLayoutINS4_7SwizzleILi3ELi4ELi3EEENS4_18smem_ptr_flag_bitsILi16EEENST_INS5_IJNSA_ILi8EEESF_EEENS5_IJSF_SB_EEEEEEEvNS4_8identityES10_S1A_vS1B_EENS_8epilogue10collective6detail29Sm90TmaWarpSpecializedAdapterINS1E_15DefaultEpilogueISI_SJ_SJ_NS1D_6thread17LinearCombinationISI_Li1EffLNS1I_9ScaleType4KindE0ELNS_15FloatRoundStyleE2ESI_EENS1_15EpilogueDefaultEEEEEvvEEEEvNT_6ParamsE)
        /*0420*/ 	.short	0x0210
        /*0422*/ 	.short	0x0470


	//----- nvinfo : EIATTR_SW_WAR
	.align		4
.L_45:
        /*0424*/ 	.byte	0x04, 0x36
        /*0426*/ 	.short	(.L_47 - .L_46)
.L_46:
        /*0428*/ 	.word	0x00000008
.L_47:


//--------------------- .nv.callgraph             --------------------------
	.section	.nv.callgraph,"",@"SHT_CUDA_CALLGRAPH"
	.align	4
	.sectionentsize	8
	.align		4
        /*0000*/ 	.word	0x00000000
	.align		4
        /*0004*/ 	.word	0xffffffff
	.align		4
        /*0008*/ 	.word	index@(_ZN7cutlass13device_kernelINS_4gemm6kernel13GemmUniversalIN4cute5tupleIJiiiiEEENS1_10collective13CollectiveMmaINS1_34MainloopSm90TmaGmmaWarpSpecializedILi7ENS5_IJNS4_1CILi1EEESB_SB_EEENS1_32KernelTmaWarpSpecializedPingpongEEENS5_IJNSA_ILi64EEESF_NSA_ILi128EEEEEENS_10bfloat16_tENS5_IJlSB_lEEESI_SJ_NS4_8TiledMMAINS4_8MMA_AtomIJNS4_4SM904GMMA27MMA_64x64x16_F32BF16BF16_SSILNSN_5MajorE0ELSP_0ELNSN_7ScaleInE1ELSQ_1EEEEEENS4_6LayoutISC_NS5_IJNSA_ILi0EEESU_SU_EEEEENS5_IJNS4_10UnderscoreESX_SX_EEEEENS4_13SM90_TMA_LOADENS4_14ComposedLayoutINS4_7SwizzleILi3ELi4ELi3EEENS4_18smem_ptr_flag_bitsILi16EEENST_INS5_IJNSA_ILi8EEESF_EEENS5_IJSF_SB_EEEEEEEvNS4_8identityES10_S1A_vS1B_EENS_8epilogue10collective6detail29Sm90TmaWarpSpecializedAdapterINS1E_15DefaultEpilogueISI_SJ_SJ_NS1D_6thread17LinearCombinationISI_Li1EffLNS1I_9ScaleType4KindE0ELNS_15FloatRoundStyleE2ESI_EENS1_15EpilogueDefaultEEEEEvvEEEEvNT_6ParamsE)
	.align		4
        /*000c*/ 	.word	index@(__assertfail)
	.align		4
        /*0010*/ 	.word	0x00000000
	.align		4
        /*0014*/ 	.word	0xfffffffe
	.align		4
        /*0018*/ 	.word	0x00000000
	.align		4
        /*001c*/ 	.word	0xfffffffd
	.align		4
        /*0020*/ 	.word	0x00000000
	.align		4
        /*0024*/ 	.word	0xfffffffc


//--------------------- .nv.constant4             --------------------------
	.section	.nv.constant4,"a",@progbits
	.align	8
	.align		8
.nv.constant4:
        /*0000*/ 	.dword	__assertfail
	.align		8
        /*0008*/ 	.dword	__unnamed_1
	.align		8
        /*0010*/ 	.dword	_ZN40_INTERNAL_6443e69f_4_k_cu_e1744b7d_236084cuda3std3__45__cpo5beginE
	.align		8
        /*0018*/ 	.dword	_ZN40_INTERNAL_6443e69f_4_k_cu_e1744b7d_236084cuda3std3__45__cpo3endE
	.align		8
        /*0020*/ 	.dword	_ZN40_INTERNAL_6443e69f_4_k_cu_e1744b7d_236084cuda3std3__45__cpo6cbeginE
	.align		8
        /*0028*/ 	.dword	_ZN40_INTERNAL_6443e69f_4_k_cu_e1744b7d_236084cuda3std3__45__cpo4cendE
	.align		8
        /*0030*/ 	.dword	_ZN40_INTERNAL_6443e69f_4_k_cu_e1744b7d_236084cuda3std3__442_GLOBAL__N__6443e69f_4_k_cu_e1744b7d_236086ignoreE
	.align		8
        /*0038*/ 	.dword	_ZN40_INTERNAL_6443e69f_4_k_cu_e1744b7d_236084cuda3std3__419piecewise_constructE
	.align		8
        /*0040*/ 	.dword	_ZN40_INTERNAL_6443e69f_4_k_cu_e1744b7d_236084cuda3std3__48in_placeE
	.align		8
        /*0048*/ 	.dword	_ZN40_INTERNAL_6443e69f_4_k_cu_e1744b7d_236084cuda3std6ranges3__45__cpo4swapE
	.align		8
        /*0050*/ 	.dword	_ZN40_INTERNAL_6443e69f_4_k_cu_e1744b7d_236084cuda3std6ranges3__45__cpo9iter_moveE
	.align		8
        /*0058*/ 	.dword	_ZN40_INTERNAL_6443e69f_4_k_cu_e1744b7d_236084cute7productE
	.align		8
        /*0060*/ 	.dword	_ZN40_INTERNAL_6443e69f_4_k_cu_e1744b7d_236084cute1_E
	.align		8
        /*0068*/ 	.dword	$str$22
	.align		8
        /*0070*/ 	.dword	$str$23


//--------------------- .text._ZN7cutlass13device_kernelINS_4gemm6kernel13GemmUniversalIN4cute5tupleIJiiiiEEENS1_10collective13CollectiveMmaINS1_34MainloopSm90TmaGmmaWarpSpecializedILi7ENS5_IJNS4_1CILi1EEESB_SB_EEENS1_32KernelTmaWarpSpecializedPingpongEEENS5_IJNSA_ILi64EEESF_NSA_ILi128EEEEEENS_10bfloat16_tENS5_IJlSB_lEEESI_SJ_NS4_8TiledMMAINS4_8MMA_AtomIJNS4_4SM904GMMA27MMA_64x64x16_F32BF16BF16_SSILNSN_5MajorE0ELSP_0ELNSN_7ScaleInE1ELSQ_1EEEEEENS4_6LayoutISC_NS5_IJNSA_ILi0EEESU_SU_EEEEENS5_IJNS4_10UnderscoreESX_SX_EEEEENS4_13SM90_TMA_LOADENS4_14ComposedLayoutINS4_7SwizzleILi3ELi4ELi3EEENS4_18smem_ptr_flag_bitsILi16EEENST_INS5_IJNSA_ILi8EEESF_EEENS5_IJSF_SB_EEEEEEEvNS4_8identityES10_S1A_vS1B_EENS_8epilogue10collective6detail29Sm90TmaWarpSpecializedAdapterINS1E_15DefaultEpilogueISI_SJ_SJ_NS1D_6thread17LinearCombinationISI_Li1EffLNS1I_9ScaleType4KindE0ELNS_15FloatRoundStyleE2ESI_EENS1_15EpilogueDefaultEEEEEvvEEEEvNT_6ParamsE --------------------------
	.section	.text._ZN7cutlass13device_kernelINS_4gemm6kernel13GemmUniversalIN4cute5tupleIJiiiiEEENS1_10collective13CollectiveMmaINS1_34MainloopSm90TmaGmmaWarpSpecializedILi7ENS5_IJNS4_1CILi1EEESB_SB_EEENS1_32KernelTmaWarpSpecializedPingpongEEENS5_IJNSA_ILi64EEESF_NSA_ILi128EEEEEENS_10bfloat16_tENS5_IJlSB_lEEESI_SJ_NS4_8TiledMMAINS4_8MMA_AtomIJNS4_4SM904GMMA27MMA_64x64x16_F32BF16BF16_SSILNSN_5MajorE0ELSP_0ELNSN_7ScaleInE1ELSQ_1EEEEEENS4_6LayoutISC_NS5_IJNSA_ILi0EEESU_SU_EEEEENS5_IJNS4_10UnderscoreESX_SX_EEEEENS4_13SM90_TMA_LOADENS4_14ComposedLayoutINS4_7SwizzleILi3ELi4ELi3EEENS4_18smem_ptr_flag_bitsILi16EEENST_INS5_IJNSA_ILi8EEESF_EEENS5_IJSF_SB_EEEEEEEvNS4_8identityES10_S1A_vS1B_EENS_8epilogue10collective6detail29Sm90TmaWarpSpecializedAdapterINS1E_15DefaultEpilogueISI_SJ_SJ_NS1D_6thread17LinearCombinationISI_Li1EffLNS1I_9ScaleType4KindE0ELNS_15FloatRoundStyleE2ESI_EENS1_15EpilogueDefaultEEEEEvvEEEEvNT_6ParamsE,"ax",@progbits
	.align	128
.text._ZN7cutlass13device_kernelINS_4gemm6kernel13GemmUniversalIN4cute5tupleIJiiiiEEENS1_10collective13CollectiveMmaINS1_34MainloopSm90TmaGmmaWarpSpecializedILi7ENS5_IJNS4_1CILi1EEESB_SB_EEENS1_32KernelTmaWarpSpecializedPingpongEEENS5_IJNSA_ILi64EEESF_NSA_ILi128EEEEEENS_10bfloat16_tENS5_IJlSB_lEEESI_SJ_NS4_8TiledMMAINS4_8MMA_AtomIJNS4_4SM904GMMA27MMA_64x64x16_F32BF16BF16_SSILNSN_5MajorE0ELSP_0ELNSN_7ScaleInE1ELSQ_1EEEEEENS4_6LayoutISC_NS5_IJNSA_ILi0EEESU_SU_EEEEENS5_IJNS4_10UnderscoreESX_SX_EEEEENS4_13SM90_TMA_LOADENS4_14ComposedLayoutINS4_7SwizzleILi3ELi4ELi3EEENS4_18smem_ptr_flag_bitsILi16EEENST_INS5_IJNSA_ILi8EEESF_EEENS5_IJSF_SB_EEEEEEEvNS4_8identityES10_S1A_vS1B_EENS_8epilogue10collective6detail29Sm90TmaWarpSpecializedAdapterINS1E_15DefaultEpilogueISI_SJ_SJ_NS1D_6thread17LinearCombinationISI_Li1EffLNS1I_9ScaleType4KindE0ELNS_15FloatRoundStyleE2ESI_EENS1_15EpilogueDefaultEEEEEvvEEEEvNT_6ParamsE:
        .type           _ZN7cutlass13device_kernelINS_4gemm6kernel13GemmUniversalIN4cute5tupleIJiiiiEEENS1_10collective13CollectiveMmaINS1_34MainloopSm90TmaGmmaWarpSpecializedILi7ENS5_IJNS4_1CILi1EEESB_SB_EEENS1_32KernelTmaWarpSpecializedPingpongEEENS5_IJNSA_ILi64EEESF_NSA_ILi128EEEEEENS_10bfloat16_tENS5_IJlSB_lEEESI_SJ_NS4_8TiledMMAINS4_8MMA_AtomIJNS4_4SM904GMMA27MMA_64x64x16_F32BF16BF16_SSILNSN_5MajorE0ELSP_0ELNSN_7ScaleInE1ELSQ_1EEEEEENS4_6LayoutISC_NS5_IJNSA_ILi0EEESU_SU_EEEEENS5_IJNS4_10UnderscoreESX_SX_EEEEENS4_13SM90_TMA_LOADENS4_14ComposedLayoutINS4_7SwizzleILi3ELi4ELi3EEENS4_18smem_ptr_flag_bitsILi16EEENST_INS5_IJNSA_ILi8EEESF_EEENS5_IJSF_SB_EEEEEEEvNS4_8identityES10_S1A_vS1B_EENS_8epilogue10collective6detail29Sm90TmaWarpSpecializedAdapterINS1E_15DefaultEpilogueISI_SJ_SJ_NS1D_6thread17LinearCombinationISI_Li1EffLNS1I_9ScaleType4KindE0ELNS_15FloatRoundStyleE2ESI_EENS1_15EpilogueDefaultEEEEEvvEEEEvNT_6ParamsE,@function
        .size           _ZN7cutlass13device_kernelINS_4gemm6kernel13GemmUniversalIN4cute5tupleIJiiiiEEENS1_10collective13CollectiveMmaINS1_34MainloopSm90TmaGmmaWarpSpecializedILi7ENS5_IJNS4_1CILi1EEESB_SB_EEENS1_32KernelTmaWarpSpecializedPingpongEEENS5_IJNSA_ILi64EEESF_NSA_ILi128EEEEEENS_10bfloat16_tENS5_IJlSB_lEEESI_SJ_NS4_8TiledMMAINS4_8MMA_AtomIJNS4_4SM904GMMA27MMA_64x64x16_F32BF16BF16_SSILNSN_5MajorE0ELSP_0ELNSN_7ScaleInE1ELSQ_1EEEEEENS4_6LayoutISC_NS5_IJNSA_ILi0EEESU_SU_EEEEENS5_IJNS4_10UnderscoreESX_SX_EEEEENS4_13SM90_TMA_LOADENS4_14ComposedLayoutINS4_7SwizzleILi3ELi4ELi3EEENS4_18smem_ptr_flag_bitsILi16EEENST_INS5_IJNSA_ILi8EEESF_EEENS5_IJSF_SB_EEEEEEEvNS4_8identityES10_S1A_vS1B_EENS_8epilogue10collective6detail29Sm90TmaWarpSpecializedAdapterINS1E_15DefaultEpilogueISI_SJ_SJ_NS1D_6thread17LinearCombinationISI_Li1EffLNS1I_9ScaleType4KindE0ELNS_15FloatRoundStyleE2ESI_EENS1_15EpilogueDefaultEEEEEvvEEEEvNT_6ParamsE,(.L_x_139 - _ZN7cutlass13device_kernelINS_4gemm6kernel13GemmUniversalIN4cute5tupleIJiiiiEEENS1_10collective13CollectiveMmaINS1_34MainloopSm90TmaGmmaWarpSpecializedILi7ENS5_IJNS4_1CILi1EEESB_SB_EEENS1_32KernelTmaWarpSpecializedPingpongEEENS5_IJNSA_ILi64EEESF_NSA_ILi128EEEEEENS_10bfloat16_tENS5_IJlSB_lEEESI_SJ_NS4_8TiledMMAINS4_8MMA_AtomIJNS4_4SM904GMMA27MMA_64x64x16_F32BF16BF16_SSILNSN_5MajorE0ELSP_0ELNSN_7ScaleInE1ELSQ_1EEEEEENS4_6LayoutISC_NS5_IJNSA_ILi0EEESU_SU_EEEEENS5_IJNS4_10UnderscoreESX_SX_EEEEENS4_13SM90_TMA_LOADENS4_14ComposedLayoutINS4_7SwizzleILi3ELi4ELi3EEENS4_18smem_ptr_flag_bitsILi16EEENST_INS5_IJNSA_ILi8EEESF_EEENS5_IJSF_SB_EEEEEEEvNS4_8identityES10_S1A_vS1B_EENS_8epilogue10collective6detail29Sm90TmaWarpSpecializedAdapterINS1E_15DefaultEpilogueISI_SJ_SJ_NS1D_6thread17LinearCombinationISI_Li1EffLNS1I_9ScaleType4KindE0ELNS_15FloatRoundStyleE2ESI_EENS1_15EpilogueDefaultEEEEEvvEEEEvNT_6ParamsE)
        .other          _ZN7cutlass13device_kernelINS_4gemm6kernel13GemmUniversalIN4cute5tupleIJiiiiEEENS1_10collective13CollectiveMmaINS1_34MainloopSm90TmaGmmaWarpSpecializedILi7ENS5_IJNS4_1CILi1EEESB_SB_EEENS1_32KernelTmaWarpSpecializedPingpongEEENS5_IJNSA_ILi64EEESF_NSA_ILi128EEEEEENS_10bfloat16_tENS5_IJlSB_lEEESI_SJ_NS4_8TiledMMAINS4_8MMA_AtomIJNS4_4SM904GMMA27MMA_64x64x16_F32BF16BF16_SSILNSN_5MajorE0ELSP_0ELNSN_7ScaleInE1ELSQ_1EEEEEENS4_6LayoutISC_NS5_IJNSA_ILi0EEESU_SU_EEEEENS5_IJNS4_10UnderscoreESX_SX_EEEEENS4_13SM90_TMA_LOADENS4_14ComposedLayoutINS4_7SwizzleILi3ELi4ELi3EEENS4_18smem_ptr_flag_bitsILi16EEENST_INS5_IJNSA_ILi8EEESF_EEENS5_IJSF_SB_EEEEEEEvNS4_8identityES10_S1A_vS1B_EENS_8epilogue10collective6detail29Sm90TmaWarpSpecializedAdapterINS1E_15DefaultEpilogueISI_SJ_SJ_NS1D_6thread17LinearCombinationISI_Li1EffLNS1I_9ScaleType4KindE0ELNS_15FloatRoundStyleE2ESI_EENS1_15EpilogueDefaultEEEEEvvEEEEvNT_6ParamsE,@"STO_CUDA_ENTRY STV_DEFAULT"
_ZN7cutlass13device_kernelINS_4gemm6kernel13GemmUniversalIN4cute5tupleIJiiiiEEENS1_10collective13CollectiveMmaINS1_34MainloopSm90TmaGmmaWarpSpecializedILi7ENS5_IJNS4_1CILi1EEESB_SB_EEENS1_32KernelTmaWarpSpecializedPingpongEEENS5_IJNSA_ILi64EEESF_NSA_ILi128EEEEEENS_10bfloat16_tENS5_IJlSB_lEEESI_SJ_NS4_8TiledMMAINS4_8MMA_AtomIJNS4_4SM904GMMA27MMA_64x64x16_F32BF16BF16_SSILNSN_5MajorE0ELSP_0ELNSN_7ScaleInE1ELSQ_1EEEEEENS4_6LayoutISC_NS5_IJNSA_ILi0EEESU_SU_EEEEENS5_IJNS4_10UnderscoreESX_SX_EEEEENS4_13SM90_TMA_LOADENS4_14ComposedLayoutINS4_7SwizzleILi3ELi4ELi3EEENS4_18smem_ptr_flag_bitsILi16EEENST_INS5_IJNSA_ILi8EEESF_EEENS5_IJSF_SB_EEEEEEEvNS4_8identityES10_S1A_vS1B_EENS_8epilogue10collective6detail29Sm90TmaWarpSpecializedAdapterINS1E_15DefaultEpilogueISI_SJ_SJ_NS1D_6thread17LinearCombinationISI_Li1EffLNS1I_9ScaleType4KindE0ELNS_15FloatRoundStyleE2ESI_EENS1_15EpilogueDefaultEEEEEvvEEEEvNT_6ParamsE:
[----:B------:R-:W0:Y:S02]  /*0000*/  LDC R1, c[0x0][0x28] ;  /* 0x00000a00ff017b82 */ /* 0x000e240000000800 */
[----:B0-----:R-:W-:Y:S01]  /*0010*/  VIADD R1, R1, 0xfffffff8 ;  /* 0xfffffff801017836 */ /* 0x001fe20000000000 */
[----:B------:R-:W0:Y:S01]  /*0020*/  S2R R4, SR_TID.X ;  /* 0x0000000000047919 */ /* 0x000e220000002100 */
[----:B------:R-:W-:Y:S01]  /*0030*/  ELECT P0, URZ, PT ;  /* 0x00000000003f782f */ /* 0x000fe20003800000 */
[----:B------:R-:W-:Y:S01]  /*0040*/  BSSY B0, `(.L_x_0) ;  /* 0x000000f000007945 */ /* 0x000fe20003800000 */
[--C-:B0-----:R-:W-:Y:S02]  /*0050*/  SHF.R.U32.HI R0, RZ, 0x5, R4.reuse ;  /* 0x00000005ff007819 */ /* 0x101fe40000011604 */
[----:B------:R-:W-:-:S03]  /*0060*/  SHF.R.U32.HI R5, RZ, 0x7, R4 ;  /* 0x00000007ff057819 */ /* 0x000fc60000011604 */
[----:B------:R-:W0:Y:S04]  /*0070*/  SHFL.IDX PT, R2, R0, RZ, 0x1f ;  /* 0x00001fff00027589 */ /* 0x000e2800000e0000 */
[----:B------:R1:W2:Y:S01]  /*0080*/  SHFL.IDX PT, R7, R5, RZ, 0x1f ;  /* 0x00001fff05077589 */ /* 0x0002a200000e0000 */
[----:B0-----:R-:W-:-:S13]  /*0090*/  ISETP.NE.OR P0, PT, R2, RZ, !P0 ;  /* 0x000000ff0200720c */ /* 0x001fda0004705670 */
[----:B-12---:R-:W-:Y:S05]  /*00a0*/  @P0 BRA `(.L_x_1) ;  /* 0x0000000000200947 */ /* 0x006fea0003800000 */
[----:B------:R-:W-:Y:S02]  /*00b0*/  ULDC.64 UR4, c[0x0][0x198] ;  /* 0x0000660000047ab9 */ /* 0x000fe40000000a00 */
[----:B------:R-:W-:Y:S02]  /*00c0*/  UIADD3 UR6, UP0, UR4, 0xf0, URZ ;  /* 0x000000f004067890 */ /* 0x000fe4000ff1e03f */
[----:B------:R-:W-:Y:S02]  /*00d0*/  UIADD3 UR4, UP1, UR4, 0x1f0, URZ ;  /* 0x000001f004047890 */ /* 0x000fe4000ff3e03f */
[----:B------:R-:W-:Y:S02]  /*00e0*/  UIADD3.X UR7, URZ, UR5, URZ, UP0, !UPT ;  /* 0x000000053f077290 */ /* 0x000fe400087fe43f */
[----:B------:R-:W-:-:S07]  /*00f0*/  UIADD3.X UR5, URZ, UR5, URZ, UP1, !UPT ;  /* 0x000000053f057290 */ /* 0x000fce0008ffe43f */
[----:B------:R0:W-:Y:S02]  /*0100*/  UTMACCTL.PF [UR6] ;  /* 0x00000000060079b9 */ /* 0x0001e40008040000 */
[----:B------:R0:W-:Y:S02]  /*0110*/  UTMACCTL.PF [UR4] ;  /* 0x00000000040079b9 */ /* 0x0001e40008040000 */
[----:B0-----:R-:W-:Y:S01]  /*0120*/  NOP ;  /* 0x0000000000007918 */ /* 0x001fe20000000000 */
.L_x_1:
[----:B------:R-:W-:Y:S05]  /*0130*/  BSYNC B0 ;  /* 0x0000000000007941 */ /* 0x000fea0003800000 */
.L_x_0:
[----:B------:R-:W0:Y:S02]  /*0140*/  SHFL.IDX PT, R3, R0, RZ, 0x1f ;  /* 0x00001fff00037589 */ /* 0x000e2400000e0000 */
[----:B0-----:R-:W-:-:S13]  /*0150*/  ISETP.NE.AND P0, PT, R3, RZ, PT ;  /* 0x000000ff0300720c */ /* 0x001fda0003f05270 */
[----:B------:R-:W-:Y:S05]  /*0160*/  @P0 BRA `(.L_x_2) ;  /* 0x0000000000700947 */ /* 0x000fea0003800000 */
[----:B------:R-:W0:Y:S01]  /*0170*/  S2UR UR8, SR_CgaCtaId ;  /* 0x00000000000879c3 */ /* 0x000e220000008800 */
[----:B------:R-:W-:Y:S01]  /*0180*/  UMOV UR4, 0x400 ;  /* 0x0000040000047882 */ /* 0x000fe20000000000 */
[----:B------:R-:W-:Y:S01]  /*0190*/  UMOV UR5, 0x1 ;  /* 0x0000000100057882 */ /* 0x000fe20000000000 */
[----:B------:R-:W-:Y:S01]  /*01a0*/  UMOV UR6, 0x80 ;  /* 0x0000008000067882 */ /* 0x000fe20000000000 */
[----:B------:R-:W-:Y:S01]  /*01b0*/  ELECT P0, URZ, PT ;  /* 0x00000000003f782f */ /* 0x000fe20003800000 */
[----:B------:R-:W-:-:S04]  /*01c0*/  UIADD3 UR6, -UR6, 0x100000, URZ ;  /* 0x0010000006067890 */ /* 0x000fc8000fffe13f */
[----:B------:R-:W-:Y:S02]  /*01d0*/  USHF.L.U32 UR7, UR6, 0xb, URZ ;  /* 0x0000000b06077899 */ /* 0x000fe4000800063f */
[----:B------:R-:W-:Y:S02]  /*01e0*/  USHF.L.U32 UR6, UR6, 0x1, URZ ;  /* 0x0000000106067899 */ /* 0x000fe4000800063f */
[----:B0-----:R-:W-:Y:S02]  /*01f0*/  ULEA UR8, UR8, UR4, 0x18 ;  /* 0x0000000408087291 */ /* 0x001fe4000f8ec03f */
[----:B------:R-:W-:-:S04]  /*0200*/  UIADD3 UR4, -UR5, 0x100000, URZ ;  /* 0x0010000005047890 */ /* 0x000fc8000fffe13f */
[----:B------:R-:W-:Y:S02]  /*0210*/  USHF.L.U32 UR5, UR4, 0xb, URZ ;  /* 0x0000000b04057899 */ /* 0x000fe4000800063f */
[----:B------:R-:W-:Y:S01]  /*0220*/  USHF.L.U32 UR4, UR4, 0x1, URZ ;  /* 0x0000000104047899 */ /* 0x000fe2000800063f */
[----:B------:R-:W0:Y:S11]  /*0230*/  FENCE.VIEW.ASYNC.S ;  /* 0x00000000000073c6 */ /* 0x000e360000000000 */
[----:B0-----:R0:W1:Y:S01]  /*0240*/  SYNCS.EXCH.64 URZ, [UR8], UR4 ;  /* 0x00000004083f75b2 */ /* 0x0010620008000100 */
[----:B------:R0:W2:Y:S01]  /*0250*/  SYNCS.EXCH.64 URZ, [UR8+0x38], UR6 ;  /* 0x00003806083f75b2 */ /* 0x0000a20008000100 */
[----:B------:R0:W3:Y:S01]  /*0260*/  SYNCS.EXCH.64 URZ, [UR8+0x8], UR4 ;  /* 0x00000804083f75b2 */ /* 0x0000e20008000100 */
[----:B------:R0:W4:Y:S01]  /*0270*/  SYNCS.EXCH.64 URZ, [UR8+0x40], UR6 ;  /* 0x00004006083f75b2 */ /* 0x0001220008000100 */
[----:B------:R0:W0:Y:S01]  /*0280*/  SYNCS.EXCH.64 URZ, [UR8+0x10], UR4 ;  /* 0x00001004083f75b2 */ /* 0x0000220008000100 */
        /* <DEDUP_REMOVED lines=9> */
[----:B------:R-:W-:Y:S01]  /*0320*/  NOP ;  /* 0x0000000000007918 */ /* 0x000fe20000000000 */
.L_x_2:
[----:B------:R-:W5:Y:S01]  /*0330*/  SHFL.IDX PT, R6, R0, RZ, 0x1f ;  /* 0x00001fff00067589 */ /* 0x000f6200000e0000 */
[----:B------:R-:W-:Y:S01]  /*0340*/  ELECT P0, URZ, PT ;  /* 0x00000000003f782f */ /* 0x000fe20003800000 */
[----:B------:R-:W-:Y:S01]  /*0350*/  NOP ;  /* 0x0000000000007918 */ /* 0x000fe20000000000 */
[----:B------:R-:W-:Y:S01]  /*0360*/  ELECT P1, URZ, PT ;  /* 0x00000000003f782f */ /* 0x000fe20003820000 */
[----:B------:R-:W1:Y:S01]  /*0370*/  SHFL.IDX PT, R3, R0, RZ, 0x1f ;  /* 0x00001fff00037589 */ /* 0x000e6200000e0000 */
[----:B0-----:R-:W-:Y:S01]  /*0380*/  UMOV UR4, 0x20 ;  /* 0x0000002000047882 */ /* 0x001fe20000000000 */
[----:B------:R-:W-:Y:S01]  /*0390*/  UMOV UR11, 0x80 ;  /* 0x00000080000b7882 */ /* 0x000fe20000000000 */
[----:B------:R-:W-:Y:S01]  /*03a0*/  NOP ;  /* 0x0000000000007918 */ /* 0x000fe20000000000 */
[----:B------:R-:W0:Y:S01]  /*03b0*/  SHFL.IDX PT, R5, R5, RZ, 0x1f ;  /* 0x00001fff05057589 */ /* 0x000e2200000e0000 */
[C---:B------:R-:W-:Y:S01]  /*03c0*/  VIADD R31, R7.reuse, 0xffffffff ;  /* 0xffffffff071f7836 */ /* 0x040fe20000000000 */
[----:B------:R-:W-:Y:S01]  /*03d0*/  ULDC.64 UR36, c[0x0][0x208] ;  /* 0x0000820000247ab9 */ /* 0x000fe20000000a00 */
[----:B------:R-:W-:-:S03]  /*03e0*/  ISETP.NE.AND P2, PT, R7, RZ, PT ;  /* 0x000000ff0700720c */ /* 0x000fc60003f45270 */
[----:B------:R-:W-:Y:S02]  /*03f0*/  ISETP.GE.U32.AND P3, PT, R31, 0x2, PT ;  /* 0x000000021f00780c */ /* 0x000fe40003f66070 */
[----:B-----5:R-:W-:Y:S02]  /*0400*/  ISETP.NE.OR P0, PT, R6, RZ, !P0 ;  /* 0x000000ff0600720c */ /* 0x020fe40004705670 */
[----:B-1----:R-:W-:Y:S02]  /*0410*/  ISETP.NE.OR P1, PT, R3, RZ, !P1 ;  /* 0x000000ff0300720c */ /* 0x002fe40004f25670 */
[----:B------:R-:W-:Y:S02]  /*0420*/  SHF.R.S32.HI R3, RZ, 0x1f, R2 ;  /* 0x0000001fff037819 */ /* 0x000fe40000011402 */
[----:B0-----:R-:W-:Y:S02]  /*0430*/  R2UR UR43, R5 ;  /* 0x00000000052b72ca */ /* 0x001fe400000e0000 */
[----:B------:R-:W-:-:S05]  /*0440*/  LEA.HI R3, R3, R2, RZ, 0x2 ;  /* 0x0000000203037211 */ /* 0x000fca00078f10ff */
[----:B------:R-:W-:Y:S01]  /*0450*/  VOTEU.ALL UP0, P0 ;  /* 0x00000000003f7886 */ /* 0x000fe20000000000 */
[----:B------:R-:W-:Y:S01]  /*0460*/  LOP3.LUT R3, R3, 0xfffffffc, RZ, 0xc0, !PT ;  /* 0xfffffffc03037812 */ /* 0x000fe200078ec0ff */
[----:B------:R-:W-:-:S03]  /*0470*/  VOTEU.ALL UP1, P1 ;  /* 0x00000000003f7886 */ /* 0x000fc60000820000 */
[----:B------:R-:W0:Y:S01]  /*0480*/  @!UP0 S2UR UR7, SR_CgaCtaId ;  /* 0x00000000000789c3 */ /* 0x000e220000008800 */
[----:B------:R-:W-:Y:S01]  /*0490*/  @!UP0 UMOV UR6, 0x400 ;  /* 0x0000040000068882 */ /* 0x000fe20000000000 */
[----:B------:R-:W-:-:S04]  /*04a0*/  @!UP0 UIADD3 UR4, -UR4, 0x100000, URZ ;  /* 0x0010000004048890 */ /* 0x000fc8000fffe13f */
[----:B------:R-:W-:Y:S02]  /*04b0*/  @!UP0 USHF.L.U32 UR5, UR4, 0xb, URZ ;  /* 0x0000000b04058899 */ /* 0x000fe4000800063f */
[----:B------:R-:W-:Y:S01]  /*04c0*/  @!UP0 USHF.L.U32 UR4, UR4, 0x1, URZ ;  /* 0x0000000104048899 */ /* 0x000fe2000800063f */
[----:B------:R-:W-:Y:S01]  /*04d0*/  IMAD.IADD R14, R2, 0x1, -R3 ;  /* 0x00000001020e7824 */ /* 0x000fe200078e0a03 */
[----:B------:R-:W-:Y:S01]  /*04e0*/  @!UP1 UMOV UR9, 0x400 ;  /* 0x0000040000099882 */ /* 0x000fe20000000000 */
[----:B------:R-:W-:Y:S01]  /*04f0*/  VOTEU.ALL UP2, P1 ;  /* 0x00000000003f7886 */ /* 0x000fe20000840000 */
[----:B------:R-:W-:Y:S01]  /*0500*/  VOTEU.ALL UP3, P1 ;  /* 0x00000000003f7886 */ /* 0x000fe20000860000 */
[----:B------:R-:W-:Y:S01]  /*0510*/  VOTEU.ALL UP4, P1 ;  /* 0x00000000003f7886 */ /* 0x000fe20000880000 */
[----:B------:R-:W1:Y:S01]  /*0520*/  @!UP1 S2UR UR10, SR_CgaCtaId ;  /* 0x00000000000a99c3 */ /* 0x000e620000008800 */
[----:B------:R-:W-:Y:S01]  /*0530*/  VOTEU.ALL UP5, P1 ;  /* 0x00000000003f7886 */ /* 0x000fe200008a0000 */
[----:B------:R-:W-:-:S04]  /*0540*/  SHF.R.S32.HI R3, RZ, 0x1f, R4 ;  /* 0x0000001fff037819 */ /* 0x000fc80000011404 */
[----:B------:R-:W-:-:S04]  /*0550*/  LEA.HI R3, R3, R4, RZ, 0x7 ;  /* 0x0000000403037211 */ /* 0x000fc800078f38ff */
[----:B------:R-:W-:-:S05]  /*0560*/  LOP3.LUT R3, R3, 0xffffff80, RZ, 0xc0, !PT ;  /* 0xffffff8003037812 */ /* 0x000fca00078ec0ff */
[----:B------:R-:W-:Y:S01]  /*0570*/  IMAD.IADD R5, R4, 0x1, -R3 ;  /* 0x0000000104057824 */ /* 0x000fe200078e0a03 */
[----:B0-----:R-:W-:Y:S02]  /*0580*/  @!UP0 ULEA UR8, UR7, UR6, 0x18 ;  /* 0x0000000607088291 */ /* 0x001fe4000f8ec03f */
[----:B------:R-:W-:-:S04]  /*0590*/  @!UP1 UIADD3 UR6, -UR11, 0x100000, URZ ;  /* 0x001000000b069890 */ /* 0x000fc8000fffe13f */
[----:B------:R-:W-:Y:S02]  /*05a0*/  @!UP1 USHF.L.U32 UR7, UR6, 0xb, URZ ;  /* 0x0000000b06079899 */ /* 0x000fe4000800063f */
[----:B------:R-:W-:Y:S01]  /*05b0*/  @!UP1 USHF.L.U32 UR6, UR6, 0x1, URZ ;  /* 0x0000000106069899 */ /* 0x000fe2000800063f */
[----:B------:R-:W-:Y:S01]  /*05c0*/  VOTEU.ALL UP0, P0 ;  /* 0x00000000003f7886 */ /* 0x000fe20000000000 */
[----:B-1----:R-:W-:Y:S01]  /*05d0*/  @!UP1 ULEA UR9, UR10, UR9, 0x18 ;  /* 0x000000090a099291 */ /* 0x002fe2000f8ec03f */
[----:B------:R-:W-:Y:S02]  /*05e0*/  VOTEU.ALL UP1, P0 ;  /* 0x00000000003f7886 */ /* 0x000fe40000020000 */
[----:B------:R-:W-:Y:S01]  /*05f0*/  ULDC.64 UR10, c[0x0][0x598] ;  /* 0x00016600000a7ab9 */ /* 0x000fe20000000a00 */
[----:B------:R-:W-:Y:S01]  /*0600*/  ISETP.NE.AND P0, PT, R14, 0x3, PT ;  /* 0x000000030e00780c */ /* 0x000fe20003f05270 */
[----:B------:R-:W0:Y:S02]  /*0610*/  FENCE.VIEW.ASYNC.S ;  /* 0x00000000000073c6 */ /* 0x000e240000000000 */
[----:B0-----:R0:W2:Y:S01]  /*0620*/  @!UP0 SYNCS.EXCH.64 URZ, [UR8+0xa0], UR4 ;  /* 0x0000a004083f85b2 */ /* 0x0010a20008000100 */
[----:B------:R-:W-:-:S02]  /*0630*/  ISETP.NE.U32.AND P1, PT, RZ, UR10, PT ;  /* 0x0000000aff007c0c */ /* 0x000fc4000bf25070 */
[----:B------:R-:W-:Y:S02]  /*0640*/  ISETP.EQ.OR P0, PT, R14, RZ, !P0 ;  /* 0x000000ff0e00720c */ /* 0x000fe40004702670 */
[----:B------:R-:W-:Y:S02]  /*0650*/  ISETP.NE.AND.EX P1, PT, RZ, UR11, PT, P1 ;  /* 0x0000000bff007c0c */ /* 0x000fe4000bf25310 */
[----:B------:R-:W-:-:S04]  /*0660*/  ISETP.EQ.AND P0, PT, R7, RZ, P0 ;  /* 0x000000ff0700720c */ /* 0x000fc80000702270 */
[----:B------:R-:W-:-:S04]  /*0670*/  SEL R23, RZ, 0x1, !P0 ;  /* 0x00000001ff177807 */ /* 0x000fc80004000000 */
[----:B------:R-:W-:Y:S01]  /*0680*/  SEL R23, R23, 0x2, P3 ;  /* 0x0000000217177807 */ /* 0x000fe20001800000 */
[----:B------:R0:W2:Y:S01]  /*0690*/  @!UP1 SYNCS.EXCH.64 URZ, [UR8+0xa8], UR4 ;  /* 0x0000a804083f95b2 */ /* 0x0000a20008000100 */
[----:B------:R-:W-:Y:S01]  /*06a0*/  NOP ;  /* 0x0000000000007918 */ /* 0x000fe20000000000 */
[----:B------:R0:W2:Y:S01]  /*06b0*/  @!UP2 SYNCS.EXCH.64 URZ, [UR9+0x80], UR6 ;  /* 0x00008006093fa5b2 */ /* 0x0000a20008000100 */
[----:B------:R0:W2:Y:S01]  /*06c0*/  @!UP3 SYNCS.EXCH.64 URZ, [UR9+0x88], UR6 ;  /* 0x00008806093fb5b2 */ /* 0x0000a20008000100 */
[----:B------:R0:W2:Y:S01]  /*06d0*/  @!UP4 SYNCS.EXCH.64 URZ, [UR9+0x90], UR6 ;  /* 0x00009006093fc5b2 */ /* 0x0000a20008000100 */
[----:B------:R0:W2:Y:S01]  /*06e0*/  @!UP5 SYNCS.EXCH.64 URZ, [UR9+0x98], UR6 ;  /* 0x00009806093fd5b2 */ /* 0x0000a20008000100 */
[----:B------:R-:W-:Y:S01]  /*06f0*/  NOP ;  /* 0x0000000000007918 */ /* 0x000fe20000000000 */
[----:B--234-:R-:W-:Y:S06]  /*0700*/  BAR.SYNC.DEFER_BLOCKING 0x0 ;  /* 0x0000000000007b1d */ /* 0x01cfec0000010000 */
[----:B0-----:R-:W-:Y:S05]  /*0710*/  @!P1 BRA `(.L_x_3) ;  /* 0x00000000001c9947 */ /* 0x001fea0003800000 */
[----:B------:R-:W0:Y:S02]  /*0720*/  LDC.64 R2, c[0x0][0x598] ;  /* 0x00016600ff027b82 */ /* 0x000e240000000a00 */
[----:B0-----:R-:W2:Y:S02]  /*0730*/  LDG.E.64 R2, desc[UR36][R2.64] ;  /* 0x0000002402027981 */ /* 0x001ea4000c1e1b00 */
[----:B--2---:R-:W-:-:S04]  /*0740*/  ISETP.NE.U32.AND P0, PT, R2, RZ, PT ;  /* 0x000000ff0200720c */ /* 0x004fc80003f05070 */
[----:B------:R-:W-:-:S13]  /*0750*/  ISETP.NE.AND.EX P0, PT, R3, RZ, PT, P0 ;  /* 0x000000ff0300720c */ /* 0x000fda0003f05300 */
[----:B------:R-:W-:Y:S05]  /*0760*/  @!P0 BRA `(.L_x_3) ;  /* 0x0000000000088947 */ /* 0x000fea0003800000 */
[----:B------:R1:W5:Y:S01]  /*0770*/  LD.E R56, desc[UR36][R2.64] ;  /* 0x0000002402387980 */ /* 0x000362000c101900 */
[----:B------:R-:W-:Y:S05]  /*0780*/  BRA `(.L_x_4) ;  /* 0x0000000000247947 */ /* 0x000fea0003800000 */
.L_x_3:
[----:B------:R-:W-:Y:S02]  /*0790*/  ULDC.64 UR4, c[0x0][0x588] ;  /* 0x0001620000047ab9 */ /* 0x000fe40000000a00 */
[----:B------:R-:W-:-:S04]  /*07a0*/  ISETP.NE.U32.AND P0, PT, RZ, UR4, PT ;  /* 0x00000004ff007c0c */ /* 0x000fc8000bf05070 */
[----:B------:R-:W-:-:S13]  /*07b0*/  ISETP.NE.AND.EX P0, PT, RZ, UR5, PT, P0 ;  /* 0x00000005ff007c0c */ /* 0x000fda000bf05300 */
[----:B------:R-:W-:Y:S05]  /*07c0*/  @!P0 BRA `(.L_x_5) ;  /* 0x00000000000c8947 */ /* 0x000fea0003800000 */
[----:B------:R-:W0:Y:S02]  /*07d0*/  LDC.64 R56, c[0x0][0x588] ;  /* 0x00016200ff387b82 */ /* 0x000e240000000a00 */
[----:B0-----:R0:W5:Y:S01]  /*07e0*/  LDG.E R56, desc[UR36][R56.64] ;  /* 0x0000002438387981 */ /* 0x001162000c1e1900 */
[----:B------:R-:W-:Y:S05]  /*07f0*/  BRA `(.L_x_4) ;  /* 0x0000000000087947 */ /* 0x000fea0003800000 */
.L_x_5:
[----:B------:R-:W-:Y:S02]  /*0800*/  ULDC UR4, c[0x0][0x580] ;  /* 0x0001600000047ab9 */ /* 0x000fe40000000800 */
[----:B------:R-:W-:-:S07]  /*0810*/  IMAD.U32 R56, RZ, RZ, UR4 ;  /* 0x00000004ff387e24 */ /* 0x000fce000f8e00ff */
.L_x_4:
[----:B------:R-:W-:Y:S02]  /*0820*/  ULDC.64 UR4, c[0x0][0x5a0] ;  /* 0x0001680000047ab9 */ /* 0x000fe40000000a00 */
[----:B------:R-:W-:-:S04]  /*0830*/  ISETP.NE.U32.AND P0, PT, RZ, UR4, PT ;  /* 0x00000004ff007c0c */ /* 0x000fc8000bf05070 */
[----:B------:R-:W-:-:S13]  /*0840*/  ISETP.NE.AND.EX P0, PT, RZ, UR5, PT, P0 ;  /* 0x00000005ff007c0c */ /* 0x000fda000bf05300 */
[----:B------:R-:W-:Y:S05]  /*0850*/  @!P0 BRA `(.L_x_6) ;  /* 0x00000000001c8947 */ /* 0x000fea0003800000 */
[----:B-1----:R-:W1:Y:S02]  /*0860*/  LDC.64 R2, c[0x0][0x5a0] ;  /* 0x00016800ff027b82 */ /* 0x002e640000000a00 */
[----:B-1----:R-:W2:Y:S02]  /*0870*/  LDG.E.64 R2, desc[UR36][R2.64] ;  /* 0x0000002402027981 */ /* 0x002ea4000c1e1b00 */
[----:B--2---:R-:W-:-:S04]  /*0880*/  ISETP.NE.U32.AND P0, PT, R2, RZ, PT ;  /* 0x000000ff0200720c */ /* 0x004fc80003f05070 */
[----:B------:R-:W-:-:S13]  /*0890*/  ISETP.NE.AND.EX P0, PT, R3, RZ, PT, P0 ;  /* 0x000000ff0300720c */ /* 0x000fda0003f05300 */
[----:B------:R-:W-:Y:S05]  /*08a0*/  @!P0 BRA `(.L_x_6) ;  /* 0x0000000000088947 */ /* 0x000fea0003800000 */
[----:B0-----:R2:W5:Y:S01]  /*08b0*/  LD.E R57, desc[UR36][R2.64] ;  /* 0x0000002402397980 */ /* 0x001562000c101900 */
[----:B------:R-:W-:Y:S05]  /*08c0*/  BRA `(.L_x_7) ;  /* 0x0000000000247947 */ /* 0x000fea0003800000 */
.L_x_6:
[----:B------:R-:W-:Y:S02]  /*08d0*/  ULDC.64 UR4, c[0x0][0x590] ;  /* 0x0001640000047ab9 */ /* 0x000fe40000000a00 */
[----:B------:R-:W-:-:S04]  /*08e0*/  ISETP.NE.U32.AND P0, PT, RZ, UR4, PT ;  /* 0x00000004ff007c0c */ /* 0x000fc8000bf05070 */
[----:B------:R-:W-:-:S13]  /*08f0*/  ISETP.NE.AND.EX P0, PT, RZ, UR5, PT, P0 ;  /* 0x00000005ff007c0c */ /* 0x000fda000bf05300 */
[----:B------:R-:W-:Y:S05]  /*0900*/  @!P0 BRA `(.L_x_8) ;  /* 0x00000000000c8947 */ /* 0x000fea0003800000 */
[----:B-1----:R-:W0:Y:S02]  /*0910*/  LDC.64 R2, c[0x0][0x590] ;  /* 0x00016400ff027b82 */ /* 0x002e240000000a00 */
[----:B0-----:R0:W5:Y:S01]  /*0920*/  LDG.E R57, desc[UR36][R2.64] ;  /* 0x0000002402397981 */ /* 0x001162000c1e1900 */
[----:B------:R-:W-:Y:S05]  /*0930*/  BRA `(.L_x_7) ;  /* 0x0000000000087947 */ /* 0x000fea0003800000 */
.L_x_8:
[----:B------:R-:W-:Y:S02]  /*0940*/  ULDC UR4, c[0x0][0x584] ;  /* 0x0001610000047ab9 */ /* 0x000fe40000000800 */
[----:B0-----:R-:W-:-:S07]  /*0950*/  IMAD.U32 R57, RZ, RZ, UR4 ;  /* 0x00000004ff397e24 */ /* 0x001fce000f8e00ff */
.L_x_7:
[----:B012---:R-:W0:Y:S01]  /*0960*/  LDC R2, c[0x0][0x65c] ;  /* 0x00019700ff027b82 */ /* 0x007e220000000800 */
[----:B------:R-:W1:Y:S01]  /*0970*/  S2R R15, SR_CTAID.Y ;  /* 0x00000000000f7919 */ /* 0x000e620000002600 */
[----:B------:R-:W-:Y:S01]  /*0980*/  ULDC UR6, c[0x0][0x28c] ;  /* 0x0000a30000067ab9 */ /* 0x000fe20000000800 */
[----:B------:R-:W-:Y:S01]  /*0990*/  ISETP.NE.AND P0, PT, R7, 0x2, PT ;  /* 0x000000020700780c */ /* 0x000fe20003f05270 */
[----:B------:R-:W-:Y:S01]  /*09a0*/  UIADD3 UR6, UR6, 0x7f, URZ ;  /* 0x0000007f06067890 */ /* 0x000fe2000fffe03f */
[----:B------:R-:W2:Y:S01]  /*09b0*/  S2R R6, SR_CTAID.X ;  /* 0x0000000000067919 */ /* 0x000ea20000002500 */
[----:B------:R-:W-:Y:S01]  /*09c0*/  UMOV UR38, URZ ;  /* 0x0000003f00267c82 */ /* 0x000fe20008000000 */
[----:B------:R-:W-:Y:S01]  /*09d0*/  UMOV UR39, URZ ;  /* 0x0000003f00277c82 */ /* 0x000fe20008000000 */
[----:B------:R-:W-:Y:S01]  /*09e0*/  USHF.R.S32.HI UR7, URZ, 0x1f, UR6 ;  /* 0x0000001f3f077899 */ /* 0x000fe20008011406 */
[----:B------:R-:W-:-:S03]  /*09f0*/  ULDC.64 UR8, c[0x0][0x650] ;  /* 0x0001940000087ab9 */ /* 0x000fc60000000a00 */
[----:B------:R-:W-:-:S04]  /*0a00*/  ULEA.HI UR7, UR7, UR6, URZ, 0x7 ;  /* 0x0000000607077291 */ /* 0x000fc8000f8f383f */
[----:B------:R-:W-:Y:S01]  /*0a10*/  USHF.R.S32.HI UR40, URZ, 0x7, UR7 ;  /* 0x000000073f287899 */ /* 0x000fe20008011407 */
[----:B0-----:R-:W-:-:S13]  /*0a20*/  ISETP.NE.AND P1, PT, R2, 0x1, PT ;  /* 0x000000010200780c */ /* 0x001fda0003f25270 */
[----:B------:R-:W2:Y:S01]  /*0a30*/  @P1 LDC R17, c[0x0][0x10] ;  /* 0x00000400ff111b82 */ /* 0x000ea20000000800 */
[----:B-1----:R-:W-:Y:S02]  /*0a40*/  @P1 IMAD.MOV.U32 R8, RZ, RZ, R15 ;  /* 0x000000ffff081224 */ /* 0x002fe400078e000f */
[----:B------:R-:W-:Y:S02]  /*0a50*/  @P1 IMAD.MOV.U32 R9, RZ, RZ, RZ ;  /* 0x000000ffff091224 */ /* 0x000fe400078e00ff */
[----:B------:R-:W-:-:S03]  /*0a60*/  @P1 IMAD.MOV.U32 R7, RZ, RZ, RZ ;  /* 0x000000ffff071224 */ /* 0x000fc600078e00ff */
[----:B------:R-:W0:Y:S01]  /*0a70*/  @!P1 LDC R3, c[0x0][0xc] ;  /* 0x00000300ff039b82 */ /* 0x000e220000000800 */
[----:B------:R-:W-:Y:S01]  /*0a80*/  ULDC UR4, c[0x0][0xc] ;  /* 0x0000030000047ab9 */ /* 0x000fe20000000800 */
[----:B------:R-:W-:Y:S02]  /*0a90*/  ULDC UR5, c[0x0][0x10] ;  /* 0x0000040000057ab9 */ /* 0x000fe40000000800 */
[----:B------:R-:W-:-:S04]  /*0aa0*/  UIMAD.WIDE.U32 UR4, UR4, UR5, URZ ;  /* 0x00000005040472a5 */ /* 0x000fc8000f8e003f */
[----:B------:R-:W1:Y:S01]  /*0ab0*/  LDC R0, c[0x0][0x14] ;  /* 0x00000500ff007b82 */ /* 0x000e620000000800 */
[----:B--2---:R-:W-:-:S04]  /*0ac0*/  @P1 IMAD.WIDE.U32 R16, R6, R17, R8 ;  /* 0x0000001106101225 */ /* 0x004fc800078e0008 */
[----:B------:R-:W-:Y:S02]  /*0ad0*/  @P1 IMAD.IADD R17, R17, 0x1, R7 ;  /* 0x0000000111111824 */ /* 0x000fe400078e0207 */
[----:B------:R-:W-:Y:S02]  /*0ae0*/  IMAD.MOV.U32 R7, RZ, RZ, RZ ;  /* 0x000000ffff077224 */ /* 0x000fe400078e00ff */
[----:B0-----:R-:W-:-:S04]  /*0af0*/  @!P1 IMAD.WIDE.U32 R8, R3, R15, R6 ;  /* 0x0000000f03089225 */ /* 0x001fc800078e0006 */
[----:B------:R-:W-:Y:S02]  /*0b00*/  @!P1 IMAD.MOV.U32 R16, RZ, RZ, R8 ;  /* 0x000000ffff109224 */ /* 0x000fe400078e0008 */
[----:B-1----:R-:W-:-:S04]  /*0b10*/  IMAD.WIDE.U32 R10, R0, UR4, RZ ;  /* 0x00000004000a7c25 */ /* 0x002fc8000f8e00ff */
[----:B------:R-:W-:Y:S01]  /*0b20*/  IMAD R3, R0, UR5, RZ ;  /* 0x0000000500037c24 */ /* 0x000fe2000f8e02ff */
[----:B------:R0:W-:Y:S01]  /*0b30*/  STL.64 [R1], R10 ;  /* 0x0000000a01007387 */ /* 0x0001e20000100a00 */
[----:B------:R-:W-:Y:S02]  /*0b40*/  @!P1 IMAD.MOV.U32 R17, RZ, RZ, R9 ;  /* 0x000000ffff119224 */ /* 0x000fe400078e0009 */
[----:B------:R-:W-:Y:S01]  /*0b50*/  IMAD.IADD R0, R11, 0x1, R3 ;  /* 0x000000010b007824 */ /* 0x000fe200078e0203 */
[----:B------:R-:W-:Y:S06]  /*0b60*/  @P0 BRA `(.L_x_9) ;  /* 0x0000000000280947 */ /* 0x000fec0003800000 */
[----:B------:R-:W-:Y:S01]  /*0b70*/  UIMAD.WIDE.U32 UR4, UR40, 0x24924925, URZ ;  /* 0x24924925280478a5 */ /* 0x000fe2000f8e003f */
[----:B------:R-:W-:Y:S01]  /*0b80*/  IADD3 R16, P0, R16, R10, RZ ;  /* 0x0000000a10107210 */ /* 0x000fe20007f1e0ff */
[----:B------:R-:W-:Y:S02]  /*0b90*/  UISETP.GE.U32.AND UP0, UPT, UR40, 0x7, UPT ;  /* 0x000000072800788c */ /* 0x000fe4000bf06070 */
[----:B------:R-:W-:Y:S02]  /*0ba0*/  UIADD3 UR4, -UR5, UR40, URZ ;  /* 0x0000002805047290 */ /* 0x000fe4000fffe13f */
[----:B------:R-:W-:Y:S01]  /*0bb0*/  IMAD.X R17, R0, 0x1, R17, P0 ;  /* 0x0000000100117824 */ /* 0x000fe200000e0611 */
[----:B------:R-:W-:Y:S01]  /*0bc0*/  UMOV UR39, URZ ;  /* 0x0000003f00277c82 */ /* 0x000fe20008000000 */
[----:B------:R-:W-:-:S04]  /*0bd0*/  ULEA.HI UR4, UR4, UR5, URZ, 0x1f ;  /* 0x0000000504047291 */ /* 0x000fc8000f8ff83f */
[----:B------:R-:W-:-:S04]  /*0be0*/  USHF.R.U32.HI UR4, URZ, 0x2, UR4 ;  /* 0x000000023f047899 */ /* 0x000fc80008011604 */
[----:B------:R-:W-:Y:S02]  /*0bf0*/  @UP0 ULOP3.LUT UR39, UR4, 0x1, URZ, 0xc0, !UPT ;  /* 0x0000000104270892 */ /* 0x000fe4000f8ec03f */
[----:B------:R-:W-:-:S12]  /*0c00*/  UIMAD UR38, UR4, -0x7, UR40 ;  /* 0xfffffff9042678a4 */ /* 0x000fd8000f8e0228 */
.L_x_9:
[----:B------:R-:W-:Y:S01]  /*0c10*/  ISETP.GE.U32.AND P0, PT, R16, UR8, PT ;  /* 0x0000000810007c0c */ /* 0x000fe2000bf06070 */
[----:B------:R-:W-:Y:S01]  /*0c20*/  IMAD.MOV.U32 R22, RZ, RZ, -0x1 ;  /* 0xffffffffff167424 */ /* 0x000fe200078e00ff */
[----:B------:R-:W-:Y:S01]  /*0c30*/  PRMT R3, RZ, 0x7610, R3 ;  /* 0x00007610ff037816 */ /* 0x000fe20000000003 */
[----:B------:R-:W-:Y:S01]  /*0c40*/  IMAD.MOV.U32 R18, RZ, RZ, -0x1 ;  /* 0xffffffffff127424 */ /* 0x000fe200078e00ff */
[----:B------:R-:W-:Y:S01]  /*0c50*/  ISETP.GE.U32.AND.EX P0, PT, R17, UR9, PT, P0 ;  /* 0x0000000911007c0c */ /* 0x000fe2000bf06100 */
[----:B------:R-:W-:-:S12]  /*0c60*/  IMAD.MOV.U32 R19, RZ, RZ, -0x1 ;  /* 0xffffffffff137424 */ /* 0x000fd800078e00ff */
[----:B------:R-:W-:Y:S05]  /*0c70*/  @P0 BRA `(.L_x_10) ;  /* 0x0000000400580947 */ /* 0x000fea0003800000 */
[----:B------:R-:W1:Y:S01]  /*0c80*/  LDC.64 R20, c[0x0][0x628] ;  /* 0x00018a00ff147b82 */ /* 0x000e620000000a00 */
[----:B------:R-:W-:Y:S02]  /*0c90*/  IMAD.MOV.U32 R8, RZ, RZ, R16 ;  /* 0x000000ffff087224 */ /* 0x000fe400078e0010 */
[----:B------:R-:W-:-:S05]  /*0ca0*/  IMAD.MOV.U32 R9, RZ, RZ, R17 ;  /* 0x000000ffff097224 */ /* 0x000fca00078e0011 */
[----:B------:R-:W2:Y:S08]  /*0cb0*/  LDC R18, c[0x0][0x630] ;  /* 0x00018c00ff127b82 */ /* 0x000eb00000000800 */
[----:B------:R-:W3:Y:S01]  /*0cc0*/  LDC.64 R24, c[0x0][0x620] ;  /* 0x00018800ff187b82 */ /* 0x000ee20000000a00 */
[----:B-1----:R-:W-:-:S04]  /*0cd0*/  ISETP.NE.U32.AND P0, PT, R20, RZ, PT ;  /* 0x000000ff1400720c */ /* 0x002fc80003f05070 */
[----:B------:R-:W-:-:S13]  /*0ce0*/  ISETP.NE.AND.EX P0, PT, R21, RZ, PT, P0 ;  /* 0x000000ff1500720c */ /* 0x000fda0003f05300 */
[----:B--23--:R-:W-:Y:S05]  /*0cf0*/  @!P0 BRA `(.L_x_11) ;  /* 0x0000000000288947 */ /* 0x00cfea0003800000 */
[----:B------:R-:W1:Y:S02]  /*0d00*/  LDC R3, c[0x0][0x634] ;  /* 0x00018d00ff037b82 */ /* 0x000e640000000800 */
[----:B-1----:R-:W-:-:S05]  /*0d10*/  IADD3 R3, P0, R16, R3, RZ ;  /* 0x0000000310037210 */ /* 0x002fca0007f1e0ff */
[----:B------:R-:W-:-:S04]  /*0d20*/  IMAD.X R19, RZ, RZ, R17, P0 ;  /* 0x000000ffff137224 */ /* 0x000fc800000e0611 */
[----:B------:R-:W-:-:S04]  /*0d30*/  IMAD.WIDE.U32 R8, R19, R20, RZ ;  /* 0x0000001413087225 */ /* 0x000fc800078e00ff */
[----:B0-----:R-:W-:-:S04]  /*0d40*/  IMAD.WIDE.U32 R10, P0, R3, R21, R8 ;  /* 0x00000015030a7225 */ /* 0x001fc80007800008 */
[----:B------:R-:W-:-:S04]  /*0d50*/  IMAD.WIDE.U32 R8, R3, R20, RZ ;  /* 0x0000001403087225 */ /* 0x000fc800078e00ff */
[----:B------:R-:W-:Y:S01]  /*0d60*/  IMAD.X R13, RZ, RZ, RZ, P0 ;  /* 0x000000ffff0d7224 */ /* 0x000fe200000e06ff */
[----:B------:R-:W-:Y:S01]  /*0d70*/  IADD3 RZ, P0, R9, R10, RZ ;  /* 0x0000000a09ff7210 */ /* 0x000fe20007f1e0ff */
[----:B------:R-:W-:-:S04]  /*0d80*/  IMAD.MOV.U32 R12, RZ, RZ, R11 ;  /* 0x000000ffff0c7224 */ /* 0x000fc800078e000b */
[----:B------:R-:W-:-:S08]  /*0d90*/  IMAD.WIDE.U32.X R8, R19, R21, R12, P0 ;  /* 0x0000001513087225 */ /* 0x000fd000000e040c */
.L_x_11:
[-CC-:B------:R-:W-:Y:S01]  /*0da0*/  SHF.R.U64 R30, R8, R18.reuse, R9.reuse ;  /* 0x00000012081e7219 */ /* 0x180fe20000001209 */
[----:B------:R-:W1:Y:S01]  /*0db0*/  LDC R12, c[0x0][0x618] ;  /* 0x00018600ff0c7b82 */ /* 0x000e620000000800 */
[----:B------:R-:W-:Y:S01]  /*0dc0*/  SHF.R.U32.HI R7, RZ, R18, R9 ;  /* 0x00000012ff077219 */ /* 0x000fe20000011609 */
[----:B------:R-:W-:Y:S01]  /*0dd0*/  ULDC UR4, c[0x0][0x150] ;  /* 0x0000540000047ab9 */ /* 0x000fe20000000800 */
[----:B0-----:R-:W-:Y:S02]  /*0de0*/  IADD3 R11, P0, RZ, -R30, RZ ;  /* 0x8000001eff0b7210 */ /* 0x001fe40007f1e0ff */
[----:B------:R-:W-:-:S03]  /*0df0*/  I2FP.F32.U32 R3, R6 ;  /* 0x0000000600037245 */ /* 0x000fc60000201000 */
[----:B------:R-:W0:Y:S01]  /*0e00*/  LDC.64 R26, c[0x0][0x640] ;  /* 0x00019000ff1a7b82 */ /* 0x000e220000000a00 */
[----:B------:R-:W-:Y:S02]  /*0e10*/  IMAD.X R13, RZ, RZ, ~R7, P0 ;  /* 0x000000ffff0d7224 */ /* 0x000fe400000e0e07 */
[----:B------:R-:W-:Y:S01]  /*0e20*/  FMUL R3, R3, UR4 ;  /* 0x0000000403037c20 */ /* 0x000fe20008400000 */
[----:B------:R-:W-:Y:S01]  /*0e30*/  IMAD.WIDE.U32 R8, R11, R24, R16 ;  /* 0x000000180b087225 */ /* 0x000fe200078e0010 */
[----:B------:R-:W-:-:S03]  /*0e40*/  ULDC UR4, c[0x0][0x154] ;  /* 0x0000550000047ab9 */ /* 0x000fc60000000800 */
[----:B------:R-:W-:Y:S01]  /*0e50*/  IMAD R10, R13, R24, RZ ;  /* 0x000000180d0a7224 */ /* 0x000fe200078e02ff */
[----:B------:R-:W2:Y:S01]  /*0e60*/  LDC R7, c[0x0][0x144] ;  /* 0x00005100ff077b82 */ /* 0x000ea20000000800 */
[----:B------:R-:W3:Y:S02]  /*0e70*/  F2I.U32.TRUNC.NTZ R3, R3 ;  /* 0x0000000300037305 */ /* 0x000ee4000020f000 */
[----:B------:R-:W-:-:S04]  /*0e80*/  IMAD R11, R11, R25, R10 ;  /* 0x000000190b0b7224 */ /* 0x000fc800078e020a */
[----:B------:R-:W-:Y:S01]  /*0e90*/  IMAD.IADD R9, R9, 0x1, R11 ;  /* 0x0000000109097824 */ /* 0x000fe200078e020b */
[----:B------:R-:W4:Y:S01]  /*0ea0*/  LDC R18, c[0x0][0x608] ;  /* 0x00018200ff127b82 */ /* 0x000f220000000800 */
[----:B------:R-:W-:-:S03]  /*0eb0*/  IMAD.MOV.U32 R11, RZ, RZ, -0x1 ;  /* 0xffffffffff0b7424 */ /* 0x000fc600078e00ff */
[-C--:B-1----:R-:W-:Y:S02]  /*0ec0*/  SHF.R.U64 R22, R8, R12.reuse, R9 ;  /* 0x0000000c08167219 */ /* 0x082fe40000001209 */
[----:B------:R-:W-:Y:S02]  /*0ed0*/  I2FP.F32.U32 R8, R15 ;  /* 0x0000000f00087245 */ /* 0x000fe40000201000 */
[----:B------:R-:W1:Y:S01]  /*0ee0*/  LDC R24, c[0x0][0x658] ;  /* 0x00019600ff187b82 */ /* 0x000e620000000800 */
[----:B0-----:R-:W-:Y:S01]  /*0ef0*/  ISETP.NE.U32.AND P0, PT, R26, RZ, PT ;  /* 0x000000ff1a00720c */ /* 0x001fe20003f05070 */
[----:B---3--:R-:W-:Y:S01]  /*0f00*/  IMAD.MOV R10, RZ, RZ, -R3 ;  /* 0x000000ffff0a7224 */ /* 0x008fe200078e0a03 */
[----:B------:R-:W-:Y:S01]  /*0f10*/  SHF.R.U32.HI R9, RZ, R12, R9 ;  /* 0x0000000cff097219 */ /* 0x000fe20000011609 */
[----:B------:R-:W-:Y:S01]  /*0f20*/  FMUL R8, R8, UR4 ;  /* 0x0000000408087c20 */ /* 0x000fe20008400000 */
[----:B------:R-:W-:-:S03]  /*0f30*/  ISETP.NE.AND.EX P0, PT, R27, RZ, PT, P0 ;  /* 0x000000ff1b00720c */ /* 0x000fc60003f05300 */
[----:B------:R-:W0:Y:S01]  /*0f40*/  LDC R20, c[0x0][0x148] ;  /* 0x00005200ff147b82 */ /* 0x000e220000000800 */
[----:B--2---:R-:W-:-:S07]  /*0f50*/  IMAD R3, R7, R10, R6 ;  /* 0x0000000a07037224 */ /* 0x004fce00078e0206 */
[----:B------:R-:W2:Y:S01]  /*0f60*/  LDC R21, c[0x0][0x600] ;  /* 0x00018000ff157b82 */ /* 0x000ea20000000800 */
[-CC-:B----4-:R-:W-:Y:S02]  /*0f70*/  SHF.R.U64 R32, R22, R18.reuse, R9.reuse ;  /* 0x0000001216207219 */ /* 0x190fe40000001209 */
[----:B------:R-:W-:Y:S01]  /*0f80*/  SHF.R.U32.HI R7, RZ, R18, R9 ;  /* 0x00000012ff077219 */ /* 0x000fe20000011609 */
[----:B------:R-:W-:Y:S01]  /*0f90*/  IMAD.MOV.U32 R9, RZ, RZ, 0x1 ;  /* 0x00000001ff097424 */ /* 0x000fe200078e00ff */
[----:B------:R3:W4:Y:S03]  /*0fa0*/  F2I.U32.TRUNC.NTZ R18, R8 ;  /* 0x0000000800127305 */ /* 0x000726000020f000 */
[----:B------:R-:W0:Y:S01]  /*0fb0*/  LDC R25, c[0x0][0x648] ;  /* 0x00019200ff197b82 */ /* 0x000e220000000800 */
[-C--:B-1----:R-:W-:Y:S02]  /*0fc0*/  SHF.L.U32 R6, R11, R24.reuse, RZ ;  /* 0x000000180b067219 */ /* 0x082fe400000006ff */
[----:B------:R-:W-:-:S02]  /*0fd0*/  SHF.R.U64 R34, R32, R24, R7 ;  /* 0x0000001820227219 */ /* 0x000fc40000001207 */
[----:B------:R-:W-:Y:S02]  /*0fe0*/  LOP3.LUT R13, RZ, R6, RZ, 0x33, !PT ;  /* 0x00000006ff0d7212 */ /* 0x000fe400078e33ff */
[-C--:B------:R-:W-:Y:S01]  /*0ff0*/  SHF.R.U32.HI R7, RZ, R24.reuse, R7 ;  /* 0x00000018ff077219 */ /* 0x080fe20000011607 */
[----:B------:R-:W1:Y:S01]  /*1000*/  LDC R29, c[0x0][0x638] ;  /* 0x00018e00ff1d7b82 */ /* 0x000e620000000800 */
[----:B------:R-:W-:Y:S01]  /*1010*/  SHF.L.U32 R12, R9, R24, RZ ;  /* 0x00000018090c7219 */ /* 0x000fe200000006ff */
[----:B------:R-:W-:-:S06]  /*1020*/  IMAD.MOV.U32 R6, RZ, RZ, R34 ;  /* 0x000000ffff067224 */ /* 0x000fcc00078e0022 */
[----:B------:R-:W0:Y:S01]  /*1030*/  LDC R28, c[0x0][0x610] ;  /* 0x00018400ff1c7b82 */ /* 0x000e220000000800 */
[----:B---34-:R-:W-:Y:S05]  /*1040*/  @!P0 BRA `(.L_x_12) ;  /* 0x0000000000288947 */ /* 0x018fea0003800000 */
[----:B------:R-:W3:Y:S02]  /*1050*/  LDC R11, c[0x0][0x64c] ;  /* 0x00019300ff0b7b82 */ /* 0x000ee40000000800 */
[----:B---3--:R-:W-:-:S05]  /*1060*/  IADD3 R11, P0, R34, R11, RZ ;  /* 0x0000000b220b7210 */ /* 0x008fca0007f1e0ff */
[----:B------:R-:W-:-:S04]  /*1070*/  IMAD.X R19, RZ, RZ, R7, P0 ;  /* 0x000000ffff137224 */ /* 0x000fc800000e0607 */
[----:B------:R-:W-:-:S04]  /*1080*/  IMAD.WIDE.U32 R6, R19, R26, RZ ;  /* 0x0000001a13067225 */ /* 0x000fc800078e00ff */
[----:B------:R-:W-:-:S04]  /*1090*/  IMAD.WIDE.U32 R8, P0, R11, R27, R6 ;  /* 0x0000001b0b087225 */ /* 0x000fc80007800006 */
[----:B------:R-:W-:-:S04]  /*10a0*/  IMAD.WIDE.U32 R6, R11, R26, RZ ;  /* 0x0000001a0b067225 */ /* 0x000fc800078e00ff */
[----:B------:R-:W-:Y:S01]  /*10b0*/  IMAD.X R11, RZ, RZ, RZ, P0 ;  /* 0x000000ffff0b7224 */ /* 0x000fe200000e06ff */
[----:B------:R-:W-:Y:S01]  /*10c0*/  IADD3 RZ, P0, R7, R8, RZ ;  /* 0x0000000807ff7210 */ /* 0x000fe20007f1e0ff */
[----:B------:R-:W-:-:S04]  /*10d0*/  IMAD.MOV.U32 R10, RZ, RZ, R9 ;  /* 0x000000ffff0a7224 */ /* 0x000fc800078e0009 */
[----:B------:R-:W-:-:S08]  /*10e0*/  IMAD.WIDE.U32.X R6, R19, R27, R10, P0 ;  /* 0x0000001b13067225 */ /* 0x000fd000000e040a */
.L_x_12:
[----:B0-----:R-:W-:Y:S01]  /*10f0*/  SHF.R.U64 R6, R6, R25, R7 ;  /* 0x0000001906067219 */ /* 0x001fe20000001207 */
[----:B--2---:R-:W-:Y:S01]  /*1100*/  VIADD R7, R21, 0xffffffff ;  /* 0xffffffff15077836 */ /* 0x004fe20000000000 */
[----:B------:R-:W-:Y:S01]  /*1110*/  LOP3.LUT R13, R32, R13, RZ, 0xc0, !PT ;  /* 0x0000000d200d7212 */ /* 0x000fe200078ec0ff */
[----:B------:R-:W-:Y:S02]  /*1120*/  IMAD.MOV R18, RZ, RZ, -R18 ;  /* 0x000000ffff127224 */ /* 0x000fe400078e0a12 */
[----:B------:R-:W-:Y:S01]  /*1130*/  IMAD.MOV R8, RZ, RZ, -R6 ;  /* 0x000000ffff087224 */ /* 0x000fe200078e0a06 */
[----:B------:R-:W-:Y:S01]  /*1140*/  LOP3.LUT R7, R22, R7, RZ, 0xc0, !PT ;  /* 0x0000000716077212 */ /* 0x000fe200078ec0ff */
[----:B------:R-:W-:Y:S02]  /*1150*/  IMAD R12, R12, R6, R13 ;  /* 0x000000060c0c7224 */ /* 0x000fe400078e020d */
[----:B------:R-:W-:Y:S02]  /*1160*/  @P1 IMAD R3, R20, R18, R15 ;  /* 0x0000001214031224 */ /* 0x000fe400078e020f */
[----:B-1----:R-:W-:-:S02]  /*1170*/  IMAD R6, R8, R29, R34 ;  /* 0x0000001d08067224 */ /* 0x002fc400078e0222 */
[----:B------:R-:W-:Y:S02]  /*1180*/  IMAD R22, R12, R28, R3 ;  /* 0x0000001c0c167224 */ /* 0x000fe400078e0203 */
[----:B------:R-:W-:Y:S02]  /*1190*/  IMAD R7, R6, R21, R7 ;  /* 0x0000001506077224 */ /* 0x000fe400078e0207 */
[----:B------:R-:W-:Y:S02]  /*11a0*/  IMAD.MOV.U32 R3, RZ, RZ, 0x1 ;  /* 0x00000001ff037424 */ /* 0x000fe400078e00ff */
[----:B------:R-:W-:Y:S01]  /*11b0*/  IMAD.MOV.U32 R19, RZ, RZ, R30 ;  /* 0x000000ffff137224 */ /* 0x000fe200078e001e */
[----:B------:R-:W-:Y:S02]  /*11c0*/  SEL R18, R7, R22, !P1 ;  /* 0x0000001607127207 */ /* 0x000fe40004800000 */
[----:B------:R-:W-:-:S07]  /*11d0*/  SEL R22, R22, R7, !P1 ;  /* 0x0000000716167207 */ /* 0x000fce0004800000 */
.L_x_10:
[----:B------:R-:W-:Y:S05]  /*11e0*/  @!P2 BRA `(.L_x_13) ;  /* 0x0000003800e4a947 */ /* 0x000fea0003800000 */
[----:B------:R-:W-:-:S13]  /*11f0*/  ISETP.GT.U32.AND P0, PT, R31, 0x1, PT ;  /* 0x000000011f00780c */ /* 0x000fda0003f04070 */
[----:B------:R-:W-:Y:S05]  /*1200*/  @P0 EXIT ;  /* 0x000000000000094d */ /* 0x000fea0003800000 */
.L_x_14:
[----:B------:R-:W-:-:S08]  /*1210*/  NOP ;  /* 0x0000000000007918 */ /* 0x000fd00000000000 */
[----:B------:R-:W1:Y:S02]  /*1220*/  USETMAXREG.TRY_ALLOC.CTAPOOL UP0, 0xe8 ;  /* 0x000000e8000079c8 */ /* 0x000e640008000600 */
[----:B-1----:R-:W-:-:S13]  /*1230*/  PLOP3.LUT P0, PT, PT, PT, UP0, 0x80, 0x0 ;  /* 0x000000000000781c */ /* 0x002fda0003f0f008 */
[----:B------:R-:W-:Y:S05]  /*1240*/  @!P0 BRA `(.L_x_14) ;  /* 0xfffffffc00f08947 */ /* 0x000fea000383ffff */
[----:B------:R-:W-:-:S13]  /*1250*/  LOP3.LUT P0, RZ, R3, 0xff, RZ, 0xc0, !PT ;  /* 0x000000ff03ff7812 */ /* 0x000fda000780c0ff */
[----:B------:R-:W-:Y:S05]  /*1260*/  @!P0 EXIT ;  /* 0x000000000000894d */ /* 0x000fea0003800000 */
[----:B------:R-:W2:Y:S01]  /*1270*/  LDL.64 R8, [R1] ;  /* 0x0000000001087983 */ /* 0x000ea20000100a00 */
[----:B------:R-:W-:Y:S01]  /*1280*/  SHF.R.S32.HI R4, RZ, 0x1f, R5 ;  /* 0x0000001fff047819 */ /* 0x000fe20000011405 */
[----:B------:R-:W1:Y:S01]  /*1290*/  S2UR UR4, SR_CgaCtaId ;  /* 0x00000000000479c3 */ /* 0x000e620000008800 */
[----:B------:R-:W-:Y:S01]  /*12a0*/  UMOV UR41, 0x400 ;  /* 0x0000040000297882 */ /* 0x000fe20000000000 */
[----:B------:R-:W-:Y:S01]  /*12b0*/  UISETP.LT.AND UP0, UPT, UR40, 0x1, UPT ;  /* 0x000000012800788c */ /* 0x000fe2000bf01270 */
[CC--:B------:R-:W-:Y:S01]  /*12c0*/  LEA.HI R3, R4.reuse, R5.reuse, RZ, 0x2 ;  /* 0x0000000504037211 */ /* 0x0c0fe200078f10ff */
[----:B------:R-:W-:Y:S01]  /*12d0*/  UIADD3 UR5, UR43, -0x1, URZ ;  /* 0xffffffff2b057890 */ /* 0x000fe2000fffe03f */
[----:B------:R-:W-:Y:S01]  /*12e0*/  LEA.HI R4, R4, R5, RZ, 0x5 ;  /* 0x0000000504047211 */ /* 0x000fe200078f28ff */
[----:B------:R-:W-:Y:S01]  /*12f0*/  USEL UR42, UR40, 0x1, UP0 ;  /* 0x00000001282a7887 */ /* 0x000fe20008000000 */
[--C-:B------:R-:W-:Y:S01]  /*1300*/  SHF.R.S32.HI R58, RZ, 0x2, R3.reuse ;  /* 0x00000002ff3a7819 */ /* 0x100fe20000011403 */
[----:B------:R-:W3:Y:S01]  /*1310*/  LDC R64, c[0x0][0x658] ;  /* 0x00019600ff407b82 */ /* 0x000ee20000000800 */
[----:B------:R-:W-:Y:S01]  /*1320*/  SHF.R.S32.HI R7, RZ, 0x1f, R3 ;  /* 0x0000001fff077819 */ /* 0x000fe20000011403 */
[----:B------:R-:W-:Y:S01]  /*1330*/  UISETP.NE.AND UP0, UPT, UR5, URZ, UPT ;  /* 0x0000003f0500728c */ /* 0x000fe2000bf05270 */
[----:B------:R-:W-:Y:S01]  /*1340*/  LOP3.LUT R6, R3, 0xfffffffc, RZ, 0xc0, !PT ;  /* 0xfffffffc03067812 */ /* 0x000fe200078ec0ff */
[----:B------:R-:W-:Y:S01]  /*1350*/  ULDC UR8, c[0x0][0x284] ;  /* 0x0000a10000087ab9 */ /* 0x000fe20000000800 */
[----:B------:R-:W-:Y:S01]  /*1360*/  LEA.HI R7, R7, R58, RZ, 0x3 ;  /* 0x0000003a07077211 */ /* 0x000fe200078f18ff */
[----:B------:R-:W-:Y:S01]  /*1370*/  USEL UR7, URZ, 0x1, UP0 ;  /* 0x000000013f077887 */ /* 0x000fe20008000000 */
[----:B------:R-:W-:Y:S01]  /*1380*/  SHF.R.S32.HI R3, RZ, 0x5, R4 ;  /* 0x00000005ff037819 */ /* 0x000fe20000011404 */
[----:B------:R-:W4:Y:S01]  /*1390*/  LDC.64 R62, c[0x0][0x5c8] ;  /* 0x00017200ff3e7b82 */ /* 0x000f220000000a00 */
[----:B------:R-:W-:Y:S01]  /*13a0*/  LOP3.LUT R7, R7, 0xfffffff8, RZ, 0xc0, !PT ;  /* 0xfffffff807077812 */ /* 0x000fe200078ec0ff */
[----:B------:R-:W-:Y:S01]  /*13b0*/  IMAD.IADD R6, R5, 0x1, -R6 ;  /* 0x0000000105067824 */ /* 0x000fe200078e0a06 */
[----:B------:R-:W-:Y:S01]  /*13c0*/  LOP3.LUT R72, R23, 0x1, RZ, 0xfc, !PT ;  /* 0x0000000117487812 */ /* 0x000fe200078efcff */
[----:B------:R-:W-:Y:S01]  /*13d0*/  IMAD.MOV.U32 R5, RZ, RZ, 0x1 ;  /* 0x00000001ff057424 */ /* 0x000fe200078e00ff */
[----:B------:R-:W-:Y:S01]  /*13e0*/  USHF.L.U32 UR47, UR40, 0x1, URZ ;  /* 0x00000001282f7899 */ /* 0x000fe2000800063f */
[----:B------:R-:W-:Y:S01]  /*13f0*/  IMAD.IADD R58, R58, 0x1, -R7 ;  /* 0x000000013a3a7824 */ /* 0x000fe200078e0a07 */
[----:B------:R-:W-:Y:S01]  /*1400*/  UIADD3 UR42, -UR42, UR40, URZ ;  /* 0x000000282a2a7290 */ /* 0x000fe2000fffe13f */
[----:B------:R-:W0:Y:S01]  /*1410*/  LDC R65, c[0x0][0x288] ;  /* 0x0000a200ff417b82 */ /* 0x000e220000000800 */
[----:B-1----:R-:W-:Y:S01]  /*1420*/  ULEA UR41, UR4, UR41, 0x18 ;  /* 0x0000002904297291 */ /* 0x002fe2000f8ec03f */
[C-C-:B------:R-:W-:Y:S01]  /*1430*/  IMAD R69, R3.reuse, -0x10, -R58.reuse ;  /* 0xfffffff003457824 */ /* 0x140fe200078e0a3a */
[--C-:B------:R-:W-:Y:S01]  /*1440*/  SHF.R.S32.HI R59, RZ, 0x1f, R58.reuse ;  /* 0x0000001fff3b7819 */ /* 0x100fe2000001143a */
[----:B------:R-:W-:Y:S01]  /*1450*/  USHF.L.U32 UR4, UR5, 0x3, URZ ;  /* 0x0000000305047899 */ /* 0x000fe2000800063f */
[----:B------:R-:W-:Y:S01]  /*1460*/  IMAD.SHL.U32 R60, R6, 0x2, RZ ;  /* 0x00000002063c7824 */ /* 0x000fe200078e00ff */
[----:B------:R-:W-:Y:S01]  /*1470*/  UIADD3 UR5, UR41, 0x180, URZ ;  /* 0x0000018029057890 */ /* 0x000fe2000fffe03f */
[----:B------:R-:W-:Y:S01]  /*1480*/  IMAD.U32 R73, RZ, RZ, UR7 ;  /* 0x00000007ff497e24 */ /* 0x000fe2000f8e00ff */
[----:B------:R-:W1:Y:S01]  /*1490*/  LDC R67, c[0x0][0x600] ;  /* 0x00018000ff437b82 */ /* 0x000e620000000800 */
[----:B------:R-:W-:Y:S01]  /*14a0*/  IMAD.WIDE R58, R3, 0x10, R58 ;  /* 0x00000010033a7825 */ /* 0x000fe200078e023a */
[----:B------:R-:W-:Y:S01]  /*14b0*/  UIADD3 UR6, UR41, 0x1c180, URZ ;  /* 0x0001c18029067890 */ /* 0x000fe2000fffe03f */
[----:B------:R-:W-:Y:S01]  /*14c0*/  SHF.R.S32.HI R61, RZ, 0x1f, R60 ;  /* 0x0000001fff3d7819 */ /* 0x000fe2000001143c */
[----:B------:R-:W-:Y:S01]  /*14d0*/  USHF.R.U32.HI UR5, URZ, 0x4, UR5 ;  /* 0x000000043f057899 */ /* 0x000fe20008011605 */
[----:B------:R-:W-:Y:S01]  /*14e0*/  IMAD.MOV.U32 R3, RZ, RZ, -0x1 ;  /* 0xffffffffff037424 */ /* 0x000fe200078e00ff */
[----:B------:R-:W-:Y:S01]  /*14f0*/  USHF.R.U32.HI UR6, URZ, 0x4, UR6 ;  /* 0x000000043f067899 */ /* 0x000fe20008011606 */
[----:B------:R-:W-:Y:S01]  /*1500*/  VIADD R69, R69, UR8 ;  /* 0x0000000845457c36 */ /* 0x000fe20008000000 */
[----:B------:R-:W-:Y:S01]  /*1510*/  UIADD3 UR48, UR41, 0x80, URZ ;  /* 0x0000008029307890 */ /* 0x000fe2000fffe03f */
[C---:B----4-:R-:W-:Y:S01]  /*1520*/  SHF.L.U64.HI R63, R62.reuse, 0x3, R63 ;  /* 0x000000033e3f7819 */ /* 0x050fe2000001023f */
[----:B------:R-:W-:Y:S01]  /*1530*/  ULOP3.LUT UR4, UR4, 0x8, URZ, 0xc0, !UPT ;  /* 0x0000000804047892 */ /* 0x000fe2000f8ec03f */
[-C--:B---3--:R-:W-:Y:S01]  /*1540*/  SHF.L.U32 R3, R3, R64.reuse, RZ ;  /* 0x0000004003037219 */ /* 0x088fe200000006ff */
[----:B------:R-:W-:Y:S01]  /*1550*/  ULOP3.LUT UR5, UR5, 0x3fff, URZ, 0xc0, !UPT ;  /* 0x00003fff05057892 */ /* 0x000fe2000f8ec03f */
[----:B------:R-:W-:Y:S01]  /*1560*/  SHF.L.U32 R64, R5, R64, RZ ;  /* 0x0000004005407219 */ /* 0x000fe200000006ff */
[----:B------:R-:W-:Y:S01]  /*1570*/  ULOP3.LUT UR6, UR6, 0x3fff, URZ, 0xc0, !UPT ;  /* 0x00003fff06067892 */ /* 0x000fe2000f8ec03f */
[----:B------:R-:W-:Y:S01]  /*1580*/  IMAD.SHL.U32 R62, R62, 0x8, RZ ;  /* 0x000000083e3e7824 */ /* 0x000fe200078e00ff */
[----:B------:R-:W-:Y:S01]  /*1590*/  LOP3.LUT R68, RZ, R3, RZ, 0x33, !PT ;  /* 0x00000003ff447212 */ /* 0x000fe200078e33ff */
[----:B0-----:R-:W-:Y:S01]  /*15a0*/  IMAD R65, R6, -0x2, R65 ;  /* 0xfffffffe06417824 */ /* 0x001fe200078e0241 */
[----:B------:R-:W-:-:S02]  /*15b0*/  ULEA UR43, UR43, UR48, 0x3 ;  /* 0x000000302b2b7291 */ /* 0x000fc4000f8e183f */
[----:B------:R-:W-:Y:S02]  /*15c0*/  ULOP3.LUT UR49, UR4, 0x8, URZ, 0x3c, !UPT ;  /* 0x0000000804317892 */ /* 0x000fe4000f8e3c3f */
[----:B------:R-:W-:Y:S01]  /*15d0*/  ULOP3.LUT UR44, UR4, 0x18, URZ, 0x3c, !UPT ;  /* 0x00000018042c7892 */ /* 0x000fe2000f8e3c3f */
[----:B-1----:R-:W-:Y:S01]  /*15e0*/  VIADD R67, R67, 0xffffffff ;  /* 0xffffffff43437836 */ /* 0x002fe20000000000 */
[----:B------:R-:W-:Y:S02]  /*15f0*/  ULOP3.LUT UR45, UR5, 0x10000, URZ, 0xfc, !UPT ;  /* 0x00010000052d7892 */ /* 0x000fe4000f8efc3f */
[----:B------:R-:W-:Y:S01]  /*1600*/  ULOP3.LUT UR46, UR6, 0x10000, URZ, 0xfc, !UPT ;  /* 0x00010000062e7892 */ /* 0x000fe2000f8efc3f */
[----:B--2---:R-:W-:-:S11]  /*1610*/  SHF.L.U64.HI R66, R8, 0x1, R0 ;  /* 0x0000000108427819 */ /* 0x004fd60000010200 */
.L_x_98:
[----:B------:R-:W-:-:S04]  /*1620*/  SHF.L.U32 R0, R73, 0x1f, RZ ;  /* 0x0000001f49007819 */ /* 0x000fc800000006ff */
[----:B------:R-:W0:Y:S02]  /*1630*/  SYNCS.PHASECHK.TRANS64.TRYWAIT P0, [UR43+-0x8], R0 ;  /* 0xfffff800ff0075a7 */ /* 0x000e24000800016b */
[----:B01-34-:R-:W-:Y:S05]  /*1640*/  @!P0 BRA `(.L_x_15) ;  /* 0x0000004800508947 */ /* 0x01bfea0003800000 */
.L_x_123:
[----:B------:R-:W-:Y:S02]  /*1650*/  ULDC UR4, c[0x0][0x28c] ;  /* 0x0000a30000047ab9 */ /* 0x000fe40000000800 */
[----:B------:R-:W-:-:S13]  /*1660*/  ISETP.LT.AND P0, PT, RZ, UR4, PT ;  /* 0x00000004ff007c0c */ /* 0x000fda000bf01270 */
[----:B------:R-:W-:Y:S05]  /*1670*/  @P0 BRA `(.L_x_16) ;  /* 0x0000000000400947 */ /* 0x000fea0003800000 */
[----:B0-----:R-:W-:Y:S01]  /*1680*/  MOV R0, 0x0 ;  /* 0x0000000000007802 */ /* 0x001fe20000000f00 */
[----:B------:R-:W-:Y:S01]  /*1690*/  ULDC.64 UR4, c[0x4][0x68] ;  /* 0x01001a0000047ab9 */ /* 0x000fe20000000a00 */
[----:B------:R-:W-:Y:S01]  /*16a0*/  ULDC.64 UR6, c[0x4][0x8] ;  /* 0x0100020000067ab9 */ /* 0x000fe20000000a00 */
[----:B------:R-:W-:Y:S01]  /*16b0*/  IMAD.U32 R4, RZ, RZ, UR4 ;  /* 0x00000004ff047e24 */ /* 0x000fe2000f8e00ff */
[----:B------:R0:W1:Y:S01]  /*16c0*/  LDC.64 R14, c[0x4][R0] ;  /* 0x01000000000e7b82 */ /* 0x0000620000000a00 */
[----:B------:R-:W-:Y:S01]  /*16d0*/  IMAD.U32 R5, RZ, RZ, UR5 ;  /* 0x00000005ff057e24 */ /* 0x000fe2000f8e00ff */
[----:B------:R-:W-:Y:S01]  /*16e0*/  ULDC.64 UR4, c[0x4][0x70] ;  /* 0x01001c0000047ab9 */ /* 0x000fe20000000a00 */
[----:B------:R-:W-:Y:S02]  /*16f0*/  IMAD.U32 R10, RZ, RZ, UR6 ;  /* 0x00000006ff0a7e24 */ /* 0x000fe4000f8e00ff */
[----:B------:R-:W-:Y:S02]  /*1700*/  IMAD.U32 R6, RZ, RZ, UR4 ;  /* 0x00000004ff067e24 */ /* 0x000fe4000f8e00ff */
[----:B------:R-:W-:-:S02]  /*1710*/  IMAD.U32 R7, RZ, RZ, UR5 ;  /* 0x00000005ff077e24 */ /* 0x000fc4000f8e00ff */
[----:B------:R-:W-:Y:S02]  /*1720*/  IMAD.U32 R11, RZ, RZ, UR7 ;  /* 0x00000007ff0b7e24 */ /* 0x000fe4000f8e00ff */
[----:B------:R-:W-:Y:S02]  /*1730*/  IMAD.MOV.U32 R8, RZ, RZ, 0x1e1 ;  /* 0x000001e1ff087424 */ /* 0x000fe400078e00ff */
[----:B------:R-:W-:Y:S02]  /*1740*/  IMAD.MOV.U32 R12, RZ, RZ, 0x1 ;  /* 0x00000001ff0c7424 */ /* 0x000fe400078e00ff */
[----:B0-----:R-:W-:-:S07]  /*1750*/  IMAD.MOV.U32 R13, RZ, RZ, RZ ;  /* 0x000000ffff0d7224 */ /* 0x001fce00078e00ff */
[----:B------:R-:W-:-:S07]  /*1760*/  LEPC R20, `(.L_x_16) ;  /* 0x000000001014794e */ /* 0x000fce0000000000 */
[----:B-1---5:R-:W-:Y:S05]  /*1770*/  CALL.ABS.NOINC R14 ;  /* 0x000000000e007343 */ /* 0x022fea0003c00000 */
.L_x_16:
[----:B------:R-:W-:-:S13]  /*1780*/  ISETP.NE.AND P0, PT, R72, 0x3, PT ;  /* 0x000000034800780c */ /* 0x000fda0003f05270 */
[----:B------:R-:W-:Y:S05]  /*1790*/  @!P0 BRA `(.L_x_17) ;  /* 0x0000000000048947 */ /* 0x000fea0003800000 */
[----:B------:R-:W-:Y:S01]  /*17a0*/  BPT.TRAP 0x1 ;  /* 0x000000040000795c */ /* 0x000fe20000300000 */
.L_x_17:
[----:B0-----:R-:W-:Y:S02]  /*17b0*/  IMAD.U32 R3, RZ, RZ, UR38 ;  /* 0x00000026ff037e24 */ /* 0x001fe4000f8e00ff */
[----:B------:R-:W-:-:S03]  /*17c0*/  IMAD.U32 R0, RZ, RZ, UR39 ;  /* 0x00000027ff007e24 */ /* 0x000fc6000f8e00ff */
[----:B------:R-:W-:Y:S02]  /*17d0*/  LEA R3, R3, UR41, 0x3 ;  /* 0x0000002903037c11 */ /* 0x000fe4000f8e18ff */
[----:B------:R-:W-:-:S04]  /*17e0*/  SHF.L.U32 R0, R0, 0x1f, RZ ;  /* 0x0000001f00007819 */ /* 0x000fc800000006ff */
[----:B------:R0:W1:Y:S01]  /*17f0*/  SYNCS.PHASECHK.TRANS64.TRYWAIT P1, [R3+URZ], R0 ;  /* 0x00000000030075a7 */ /* 0x000062000802017f */
[----:B------:R-:W-:Y:S05]  /*1800*/  @!P0 BRA `(.L_x_18) ;  /* 0x0000000000048947 */ /* 0x000fea0003800000 */
[----:B------:R-:W-:Y:S01]  /*1810*/  BPT.TRAP 0x1 ;  /* 0x000000040000795c */ /* 0x000fe20000300000 */
.L_x_18:
[----:B-1----:R-:W-:Y:S05]  /*1820*/  @P1 BRA `(.L_x_19) ;  /* 0x0000000000081947 */ /* 0x002fea0003800000 */
[----:B------:R-:W1:Y:S02]  /*1830*/  SYNCS.PHASECHK.TRANS64.TRYWAIT P1, [R3+URZ], R0 ;  /* 0x00000000030075a7 */ /* 0x000e64000802017f */
[----:B-1----:R-:W-:Y:S05]  /*1840*/  @!P1 BRA `(.L_x_20) ;  /* 0x0000004400e89947 */ /* 0x002fea0003800000 */
.L_x_19:
[----:B------:R-:W-:Y:S05]  /*1850*/  WARPSYNC.ALL ;  /* 0x0000000000007948 */ /* 0x000fea0003800000 */
[----:B------:R-:W-:Y:S01]  /*1860*/  ULEA UR8, UR38, UR45, 0xa ;  /* 0x0000002d26087291 */ /* 0x000fe2000f8e503f */
[----:B------:R-:W-:Y:S01]  /*1870*/  WARPGROUP.ARRIVE ;  /* 0x00000000000079c5 */ /* 0x000fe20000000000 */
[----:B------:R-:W-:Y:S01]  /*1880*/  ULEA UR9, UR38, UR46, 0xa ;  /* 0x0000002e26097291 */ /* 0x000fe2000f8e503f */
[----:B01----:R-:W-:Y:S01]  /*1890*/  IMAD.U32 R0, RZ, RZ, UR42 ;  /* 0x0000002aff007e24 */ /* 0x003fe2000f8e00ff */
[----:B------:R-:W-:Y:S01]  /*18a0*/  UMOV UR5, 0x40000040 ;  /* 0x4000004000057882 */ /* 0x000fe20000000000 */
[----:B------:R-:W-:-:S02]  /*18b0*/  UMOV UR7, 0x40000040 ;  /* 0x4000004000077882 */ /* 0x000fc40000000000 */
[----:B------:R-:W-:Y:S01]  /*18c0*/  UMOV UR4, UR8 ;  /* 0x0000000800047c82 */ /* 0x000fe20008000000 */
[----:B------:R-:W-:Y:S01]  /*18d0*/  ISETP.GE.AND P1, PT, R0, 0x1, PT ;  /* 0x000000010000780c */ /* 0x000fe20003f26270 */
[----:B------:R-:W-:Y:S02]  /*18e0*/  UMOV UR6, UR9 ;  /* 0x0000000900067c82 */ /* 0x000fe40008000000 */
[----:B------:R-:W-:Y:S01]  /*18f0*/  HGMMA.64x64x16.F32.BF16 R24, gdesc[UR4], RZ, !UPT, gsb0 ;  /* 0x00e00000041879f0 */ /* 0x000fe2000c0018ff */
[----:B------:R-:W-:Y:S02]  /*1900*/  UIADD3 UR4, UR8, 0x2, URZ ;  /* 0x0000000208047890 */ /* 0x000fe4000fffe03f */
[----:B------:R-:W-:Y:S01]  /*1910*/  UIADD3 UR6, UR9, 0x2, URZ ;  /* 0x0000000209067890 */ /* 0x000fe2000fffe03f */
[----:B------:R-:W-:Y:S01]  /*1920*/  UMOV UR5, 0x40000040 ;  /* 0x4000004000057882 */ /* 0x000fe20000000000 */
[----:B------:R-:W-:Y:S01]  /*1930*/  UMOV UR7, 0x40000040 ;  /* 0x4000004000077882 */ /* 0x000fe20000000000 */
[----:B------:R-:W-:-:S02]  /*1940*/  WARPGROUP.DEPBAR.LE gsb0, 0x0 ;  /* 0x00008000000079c5 */ /* 0x000fc40000010000 */
[----:B------:R-:W-:-:S06]  /*1950*/  WARPGROUP.ARRIVE ;  /* 0x00000000000079c5 */ /* 0x000fcc0000000000 */
[----:B------:R-:W-:Y:S01]  /*1960*/  HGMMA.64x64x16.F32.BF16 R24, gdesc[UR4], R24, gsb0 ;  /* 0x00e00000041879f0 */ /* 0x000fe20008001818 */
[----:B------:R-:W-:Y:S02]  /*1970*/  UIADD3 UR4, UR8, 0x4, URZ ;  /* 0x0000000408047890 */ /* 0x000fe4000fffe03f */
[----:B------:R-:W-:Y:S01]  /*1980*/  UIADD3 UR6, UR9, 0x4, URZ ;  /* 0x0000000409067890 */ /* 0x000fe2000fffe03f */
[----:B------:R-:W-:Y:S01]  /*1990*/  UMOV UR5, 0x40000040 ;  /* 0x4000004000057882 */ /* 0x000fe20000000000 */
[----:B------:R-:W-:Y:S01]  /*19a0*/  UMOV UR7, 0x40000040 ;  /* 0x4000004000077882 */ /* 0x000fe20000000000 */
[----:B------:R-:W-:Y:S02]  /*19b0*/  WARPGROUP.DEPBAR.LE gsb0, 0x0 ;  /* 0x00008000000079c5 */ /* 0x000fe40000010000 */
        /* <DEDUP_REMOVED lines=36> */
[----:B------:R-:W-:Y:S03]  /*1c00*/  HGMMA.64x64x16.F32.BF16 R24, gdesc[UR4], R24, gsb0 ;  /* 0x00e00000041879f0 */ /* 0x000fe60008001818 */
[----:B------:R-:W-:Y:S02]  /*1c10*/  WARPGROUP.DEPBAR.LE gsb0, 0x0 ;  /* 0x00008000000079c5 */ /* 0x000fe40000010000 */
[----:B------:R-:W-:Y:S05]  /*1c20*/  @!P1 BRA `(.L_x_21) ;  /* 0x0000000400809947 */ /* 0x000fea0003800000 */
[----:B------:R-:W-:Y:S01]  /*1c30*/  UIADD3 UR8, UR38, 0x1, URZ ;  /* 0x0000000126087890 */ /* 0x000fe2000fffe03f */
[----:B------:R-:W-:Y:S01]  /*1c40*/  IMAD.U32 R0, RZ, RZ, UR42 ;  /* 0x0000002aff007e24 */ /* 0x000fe2000f8e00ff */
[----:B------:R-:W-:Y:S02]  /*1c50*/  UMOV UR9, UR38 ;  /* 0x0000002600097c82 */ /* 0x000fe40008000000 */
[----:B------:R-:W-:-:S04]  /*1c60*/  UISETP.NE.AND UP0, UPT, UR8, 0x7, UPT ;  /* 0x000000070800788c */ /* 0x000fc8000bf05270 */
[----:B------:R-:W-:Y:S02]  /*1c70*/  USEL UR4, URZ, 0x1, UP0 ;  /* 0x000000013f047887 */ /* 0x000fe40008000000 */
[----:B------:R-:W-:Y:S02]  /*1c80*/  USEL UR8, UR8, URZ, UP0 ;  /* 0x0000003f08087287 */ /* 0x000fe40008000000 */
[----:B------:R-:W-:-:S06]  /*1c90*/  ULOP3.LUT UR4, UR39, UR4, URZ, 0x3c, !UPT ;  /* 0x0000000427047292 */ /* 0x000fcc000f8e3c3f */
[----:B------:R-:W-:-:S07]  /*1ca0*/  IMAD.U32 R5, RZ, RZ, UR4 ;  /* 0x00000004ff057e24 */ /* 0x000fce000f8e00ff */
.L_x_28:
[----:B01----:R-:W-:Y:S05]  /*1cb0*/  @!P0 BRA `(.L_x_22) ;  /* 0x0000000000048947 */ /* 0x003fea0003800000 */
[----:B------:R-:W-:Y:S01]  /*1cc0*/  BPT.TRAP 0x1 ;  /* 0x000000040000795c */ /* 0x000fe20000300000 */
.L_x_22:
[----:B------:R-:W-:Y:S01]  /*1cd0*/  ULEA UR4, UR8, UR41, 0x3 ;  /* 0x0000002908047291 */ /* 0x000fe2000f8e183f */
[----:B------:R-:W-:-:S08]  /*1ce0*/  SHF.L.U32 R3, R5, 0x1f, RZ ;  /* 0x0000001f05037819 */ /* 0x000fd000000006ff */
[----:B------:R0:W1:Y:S01]  /*1cf0*/  SYNCS.PHASECHK.TRANS64.TRYWAIT P1, [UR4], R3 ;  /* 0x00000003ff0075a7 */ /* 0x0000620008020144 */
[----:B------:R-:W-:Y:S05]  /*1d00*/  @!P0 BRA `(.L_x_23) ;  /* 0x0000000000048947 */ /* 0x000fea0003800000 */
[----:B------:R-:W-:Y:S01]  /*1d10*/  BPT.TRAP 0x1 ;  /* 0x000000040000795c */ /* 0x000fe20000300000 */
.L_x_23:
[----:B-1----:R-:W-:Y:S05]  /*1d20*/  @P1 BRA `(.L_x_24) ;  /* 0x0000000000081947 */ /* 0x002fea0003800000 */
[----:B------:R-:W1:Y:S02]  /*1d30*/  SYNCS.PHASECHK.TRANS64.TRYWAIT P1, [UR4], R3 ;  /* 0x00000003ff0075a7 */ /* 0x000e640008020144 */
[----:B-1----:R-:W-:Y:S05]  /*1d40*/  @!P1 BRA `(.L_x_25) ;  /* 0x0000004000bc9947 */ /* 0x002fea0003800000 */
.L_x_24:
[----:B------:R-:W-:Y:S01]  /*1d50*/  ULEA UR11, UR8, UR45, 0xa ;  /* 0x0000002d080b7291 */ /* 0x000fe2000f8e503f */
[----:B------:R-:W-:Y:S01]  /*1d60*/  WARPGROUP.ARRIVE ;  /* 0x00000000000079c5 */ /* 0x000fe20000000000 */
[----:B------:R-:W-:Y:S01]  /*1d70*/  ULEA UR10, UR8, UR46, 0xa ;  /* 0x0000002e080a7291 */ /* 0x000fe2000f8e503f */
[----:B------:R-:W-:Y:S01]  /*1d80*/  UMOV UR5, 0x40000040 ;  /* 0x4000004000057882 */ /* 0x000fe20000000000 */
[----:B------:R-:W-:-:S03]  /*1d90*/  UMOV UR7, 0x40000040 ;  /* 0x4000004000077882 */ /* 0x000fc60000000000 */
[----:B------:R-:W-:Y:S02]  /*1da0*/  UMOV UR4, UR11 ;  /* 0x0000000b00047c82 */ /* 0x000fe40008000000 */
[----:B------:R-:W-:Y:S02]  /*1db0*/  UMOV UR6, UR10 ;  /* 0x0000000a00067c82 */ /* 0x000fe40008000000 */
[----:B------:R-:W-:Y:S01]  /*1dc0*/  HGMMA.64x64x16.F32.BF16 R24, gdesc[UR4], R24, gsb0 ;  /* 0x00e00000041879f0 */ /* 0x000fe20008001818 */
        /* <DEDUP_REMOVED lines=51> */
[----:B------:R-:W-:Y:S01]  /*2100*/  BPT.TRAP 0x1 ;  /* 0x000000040000795c */ /* 0x000fe20000300000 */
.L_x_26:
[----:B------:R-:W-:Y:S01]  /*2110*/  ULEA UR4, UR9, UR41, 0x3 ;  /* 0x0000002909047291 */ /* 0x000fe2000f8e183f */
[----:B------:R-:W-:-:S03]  /*2120*/  ISETP.GT.U32.AND P1, PT, R23, 0x1, PT ;  /* 0x000000011700780c */ /* 0x000fc60003f24070 */
[----:B------:R-:W-:-:S04]  /*2130*/  UIADD3 UR4, UR4, 0x38, URZ ;  /* 0x0000003804047890 */ /* 0x000fc8000fffe03f */
[----:B------:R-:W-:-:S09]  /*2140*/  UPRMT UR4, URZ, 0x654, UR4 ;  /* 0x000006543f047896 */ /* 0x000fd20008000004 */
[----:B------:R-:W-:Y:S01]  /*2150*/  SYNCS.ARRIVE.TRANS64.RED.A1T0 RZ, [UR4], RZ ;  /* 0x000000ffffff79a7 */ /* 0x000fe20008100404 */
[----:B------:R-:W-:Y:S05]  /*2160*/  @P1 BRA `(.L_x_27) ;  /* 0x0000000000041947 */ /* 0x000fea0003800000 */
[----:B------:R-:W-:Y:S01]  /*2170*/  BPT.TRAP 0x1 ;  /* 0x000000040000795c */ /* 0x000fe20000300000 */
.L_x_27:
[----:B------:R-:W-:Y:S01]  /*2180*/  UIADD3 UR8, UR8, 0x1, URZ ;  /* 0x0000000108087890 */ /* 0x000fe2000fffe03f */
[C---:B------:R-:W-:Y:S01]  /*2190*/  ISETP.GT.AND P1, PT, R0.reuse, 0x1, PT ;  /* 0x000000010000780c */ /* 0x040fe20003f24270 */
[----:B------:R-:W-:Y:S01]  /*21a0*/  UIADD3 UR9, UR9, 0x1, URZ ;  /* 0x0000000109097890 */ /* 0x000fe2000fffe03f */
[----:B------:R-:W-:Y:S01]  /*21b0*/  VIADD R0, R0, 0xffffffff ;  /* 0xffffffff00007836 */ /* 0x000fe20000000000 */
[----:B------:R-:W-:Y:S02]  /*21c0*/  UISETP.NE.AND UP0, UPT, UR8, 0x7, UPT ;  /* 0x000000070800788c */ /* 0x000fe4000bf05270 */
[----:B------:R-:W-:Y:S02]  /*21d0*/  UISETP.NE.AND UP1, UPT, UR9, 0x7, UPT ;  /* 0x000000070900788c */ /* 0x000fe4000bf25270 */
[----:B------:R-:W-:Y:S02]  /*21e0*/  USEL UR4, URZ, 0x1, UP0 ;  /* 0x000000013f047887 */ /* 0x000fe40008000000 */
[----:B------:R-:W-:-:S02]  /*21f0*/  USEL UR8, UR8, URZ, UP0 ;  /* 0x0000003f08087287 */ /* 0x000fc40008000000 */
[----:B------:R-:W-:Y:S02]  /*2200*/  USEL UR9, UR9, URZ, UP1 ;  /* 0x0000003f09097287 */ /* 0x000fe40008800000 */
[----:B------:R-:W-:Y:S01]  /*2210*/  LOP3.LUT R5, R5, UR4, RZ, 0x3c, !PT ;  /* 0x0000000405057c12 */ /* 0x000fe2000f8e3cff */
[----:B------:R-:W-:Y:S09]  /*2220*/  @P1 BRA `(.L_x_28) ;  /* 0xfffffff800a01947 */ /* 0x000ff2000383ffff */
.L_x_21:
[----:B------:R-:W2:Y:S01]  /*2230*/  LDC R0, c[0x0][0x28c] ;  /* 0x0000a300ff007b82 */ /* 0x000ea20000000800 */
[----:B01----:R-:W-:-:S04]  /*2240*/  IMAD.U32 R3, RZ, RZ, UR49 ;  /* 0x00000031ff037e24 */ /* 0x003fc8000f8e00ff */
[----:B------:R0:W-:Y:S01]  /*2250*/  SYNCS.ARRIVE.TRANS64.A1T0 RZ, [R3+UR48], RZ ;  /* 0x000000ff03ff79a7 */ /* 0x0001e20008100030 */
[----:B--2---:R-:W-:-:S13]  /*2260*/  ISETP.GE.AND P1, PT, R0, 0x1, PT ;  /* 0x000000010000780c */ /* 0x004fda0003f26270 */
[----:B0-----:R-:W-:Y:S05]  /*2270*/  @!P1 BRA `(.L_x_29) ;  /* 0x00000000003c9947 */ /* 0x001fea0003800000 */
[----:B------:R-:W-:Y:S05]  /*2280*/  @!P0 BRA `(.L_x_30) ;  /* 0x0000000000048947 */ /* 0x000fea0003800000 */
[----:B------:R-:W-:Y:S01]  /*2290*/  BPT.TRAP 0x1 ;  /* 0x000000040000795c */ /* 0x000fe20000300000 */
.L_x_30:
[----:B------:R-:W-:Y:S01]  /*22a0*/  UIADD3 UR6, UR38, UR42, URZ ;  /* 0x0000002a26067290 */ /* 0x000fe2000fffe03f */
[----:B------:R-:W-:-:S03]  /*22b0*/  ISETP.GT.U32.AND P0, PT, R23, 0x1, PT ;  /* 0x000000011700780c */ /* 0x000fc60003f04070 */
[----:B------:R-:W-:-:S04]  /*22c0*/  UIMAD.WIDE.U32 UR4, UR6, 0x24924925, URZ ;  /* 0x24924925060478a5 */ /* 0x000fc8000f8e003f */
[----:B------:R-:W-:-:S04]  /*22d0*/  UIADD3 UR4, UR6, -UR5, URZ ;  /* 0x8000000506047290 */ /* 0x000fc8000fffe03f */
[----:B------:R-:W-:-:S04]  /*22e0*/  ULEA.HI UR4, UR4, UR5, URZ, 0x1f ;  /* 0x0000000504047291 */ /* 0x000fc8000f8ff83f */
[----:B------:R-:W-:-:S04]  /*22f0*/  USHF.R.U32.HI UR4, URZ, 0x2, UR4 ;  /* 0x000000023f047899 */ /* 0x000fc80008011604 */
[----:B------:R-:W-:-:S04]  /*2300*/  UIMAD UR4, UR4, -0x7, UR6 ;  /* 0xfffffff9040478a4 */ /* 0x000fc8000f8e0206 */
[----:B------:R-:W-:-:S04]  /*2310*/  ULEA UR4, UR4, UR41, 0x3 ;  /* 0x0000002904047291 */ /* 0x000fc8000f8e183f */
[----:B------:R-:W-:-:S04]  /*2320*/  UIADD3 UR4, UR4, 0x38, URZ ;  /* 0x0000003804047890 */ /* 0x000fc8000fffe03f */
[----:B------:R-:W-:-:S09]  /*2330*/  UPRMT UR4, URZ, 0x654, UR4 ;  /* 0x000006543f047896 */ /* 0x000fd20008000004 */
[----:B------:R-:W-:Y:S01]  /*2340*/  SYNCS.ARRIVE.TRANS64.RED.A1T0 RZ, [UR4], RZ ;  /* 0x000000ffffff79a7 */ /* 0x000fe20008100404 */
[----:B------:R-:W-:Y:S05]  /*2350*/  @P0 BRA `(.L_x_29) ;  /* 0x0000000000040947 */ /* 0x000fea0003800000 */
[----:B------:R-:W-:Y:S01]  /*2360*/  BPT.TRAP 0x1 ;  /* 0x000000040000795c */ /* 0x000fe20000300000 */
.L_x_29:
[----:B------:R-:W-:Y:S01]  /*2370*/  SHF.L.U32 R0, R73, 0x1f, RZ ;  /* 0x0000001f49007819 */ /* 0x000fe200000006ff */
[----:B------:R-:W-:Y:S01]  /*2380*/  UISETP.GE.U32.AND UP1, UPT, UR47, 0x7, UPT ;  /* 0x000000072f00788c */ /* 0x000fe2000bf26070 */
[----:B------:R-:W-:Y:S01]  /*2390*/  SHF.R.S32.HI R9, RZ, 0x1f, R19 ;  /* 0x0000001fff097819 */ /* 0x000fe20000011413 */
[----:B------:R-:W-:Y:S01]  /*23a0*/  UIADD3 UR38, UR38, UR47, URZ ;  /* 0x0000002f26267290 */ /* 0x000fe2000fffe03f */
[----:B------:R-:W0:Y:S03]  /*23b0*/  SYNCS.PHASECHK.TRANS64.TRYWAIT P0, [UR43+0x8], R0 ;  /* 0x00000800ff0075a7 */ /* 0x000e26000800016b */
[----:B------:R-:W-:-:S04]  /*23c0*/  UISETP.GT.U32.AND UP0, UPT, UR38, 0x6, UPT ;  /* 0x000000062600788c */ /* 0x000fc8000bf04070 */
[----:B------:R-:W-:Y:S02]  /*23d0*/  UISETP.LT.U32.AND UP0, UPT, UR47, 0x7, UP0 ;  /* 0x000000072f00788c */ /* 0x000fe40008701070 */
[----:B------:R-:W-:Y:S02]  /*23e0*/  @UP1 UIMAD.WIDE.U32 UR4, UR38, 0x24924925, URZ ;  /* 0x24924925260418a5 */ /* 0x000fe4000f8e003f */
[----:B------:R-:W-:Y:S02]  /*23f0*/  USEL UR6, URZ, 0x1, !UP0 ;  /* 0x000000013f067887 */ /* 0x000fe4000c000000 */
[----:B------:R-:W-:Y:S02]  /*2400*/  @UP1 UIADD3 UR4, UR38, -UR5, URZ ;  /* 0x8000000526041290 */ /* 0x000fe4000fffe03f */
[----:B------:R-:W-:Y:S02]  /*2410*/  ULOP3.LUT UR39, UR39, UR6, URZ, 0x3c, !UPT ;  /* 0x0000000627277292 */ /* 0x000fe4000f8e3c3f */
[----:B------:R-:W-:-:S04]  /*2420*/  @UP1 ULEA.HI UR4, UR4, UR5, URZ, 0x1f ;  /* 0x0000000504041291 */ /* 0x000fc8000f8ff83f */
[----:B------:R-:W-:-:S04]  /*2430*/  @UP1 USHF.R.U32.HI UR4, URZ, 0x2, UR4 ;  /* 0x000000023f041899 */ /* 0x000fc80008011604 */
[----:B------:R-:W-:Y:S01]  /*2440*/  @UP1 ULOP3.LUT UR39, UR39, 0x1, UR4, 0x78, !UPT ;  /* 0x0000000127271892 */ /* 0x000fe2000f8e7804 */
[----:B0-----:R-:W-:Y:S11]  /*2450*/  @!P0 BRA `(.L_x_31) ;  /* 0x0000003c00108947 */ /* 0x001ff60003800000 */
.L_x_124:
[----:B------:R-:W-:Y:S01]  /*2460*/  ULDC.64 UR4, c[0x0][0x5d0] ;  /* 0x0001740000047ab9 */ /* 0x000fe20000000a00 */
[----:B------:R-:W-:Y:S01]  /*2470*/  ULDC UR6, c[0x0][0x284] ;  /* 0x0000a10000067ab9 */ /* 0x000fe20000000800 */
[----:B0-----:R-:W-:Y:S02]  /*2480*/  IMAD R0, R9, UR4, RZ ;  /* 0x0000000409007c24 */ /* 0x001fe4000f8e02ff */
[----:B------:R-:W-:Y:S02]  /*2490*/  IMAD.SHL.U32 R12, R18, 0x40, RZ ;  /* 0x00000040120c7824 */ /* 0x000fe400078e00ff */
[C---:B------:R-:W-:Y:S02]  /*24a0*/  IMAD R3, R19.reuse, UR5, R0 ;  /* 0x0000000513037c24 */ /* 0x040fe4000f8e0200 */
[----:B------:R-:W-:Y:S01]  /*24b0*/  IMAD.SHL.U32 R0, R22, 0x40, RZ ;  /* 0x0000004016007824 */ /* 0x000fe200078e00ff */
[----:B------:R-:W-:Y:S01]  /*24c0*/  SHF.R.S32.HI R13, RZ, 0x1f, R12 ;  /* 0x0000001fff0d7819 */ /* 0x000fe2000001140c */
[----:B------:R-:W-:Y:S01]  /*24d0*/  IMAD.WIDE.U32 R4, R19, UR4, R60 ;  /* 0x0000000413047c25 */ /* 0x000fe2000f8e003c */
[----:B------:R-:W-:-:S02]  /*24e0*/  ULDC.64 UR4, c[0x0][0x5c8] ;  /* 0x0001720000047ab9 */ /* 0x000fc40000000a00 */
[----:B------:R-:W-:Y:S01]  /*24f0*/  ISETP.GE.AND P0, PT, R0, UR6, PT ;  /* 0x0000000600007c0c */ /* 0x000fe2000bf06270 */
[----:B------:R-:W-:Y:S01]  /*2500*/  ULDC UR6, c[0x0][0x288] ;  /* 0x0000a20000067ab9 */ /* 0x000fe20000000800 */
[----:B------:R-:W-:Y:S01]  /*2510*/  IADD3 R4, P1, R12, R4, RZ ;  /* 0x000000040c047210 */ /* 0x000fe20007f3e0ff */
[----:B------:R-:W-:Y:S01]  /*2520*/  IMAD.WIDE R20, R22, 0x40, R58 ;  /* 0x0000004016147825 */ /* 0x000fe200078e023a */
[----:B------:R-:W-:Y:S02]  /*2530*/  ISETP.GE.OR P0, PT, R12, UR6, P0 ;  /* 0x000000060c007c0c */ /* 0x000fe40008706670 */
[----:B------:R-:W-:Y:S01]  /*2540*/  IADD3.X R5, R13, R5, R3, P1, !PT ;  /* 0x000000050d057210 */ /* 0x000fe20000ffe403 */
[----:B------:R-:W-:-:S04]  /*2550*/  IMAD R7, R21, UR4, RZ ;  /* 0x0000000415077c24 */ /* 0x000fc8000f8e02ff */
[C---:B------:R-:W-:Y:S02]  /*2560*/  IMAD R7, R20.reuse, UR5, R7 ;  /* 0x0000000514077c24 */ /* 0x040fe4000f8e0207 */
[----:B------:R-:W-:-:S04]  /*2570*/  IMAD.WIDE.U32 R70, R20, UR4, R4 ;  /* 0x0000000414467c25 */ /* 0x000fc8000f8e0004 */
[----:B------:R-:W-:Y:S05]  /*2580*/  @P0 BRA `(.L_x_32) ;  /* 0x0000002000580947 */ /* 0x000fea0003800000 */
[----:B-----5:R-:W-:Y:S01]  /*2590*/  FSETP.NEU.AND P0, PT, R57, RZ, PT ;  /* 0x000000ff3900720b */ /* 0x020fe20003f0d000 */
[----:B------:R-:W-:Y:S01]  /*25a0*/  IMAD.IADD R22, R65, 0x1, -R12 ;  /* 0x0000000141167824 */ /* 0x000fe200078e0a0c */
[----:B------:R-:W-:Y:S01]  /*25b0*/  BSSY B0, `(.L_x_32) ;  /* 0x0000213000007945 */ /* 0x000fe20003800000 */
[----:B------:R-:W-:Y:S02]  /*25c0*/  IMAD.IADD R0, R69, 0x1, -R0 ;  /* 0x0000000145007824 */ /* 0x000fe400078e0a00 */
[----:B------:R-:W-:Y:S01]  /*25d0*/  IMAD.IADD R7, R71, 0x1, R7 ;  /* 0x0000000147077824 */ /* 0x000fe200078e0207 */
[----:B------:R-:W-:-:S04]  /*25e0*/  ISETP.GT.AND P2, PT, R22, RZ, PT ;  /* 0x000000ff1600720c */ /* 0x000fc80003f44270 */
[----:B------:R-:W-:-:S03]  /*25f0*/  ISETP.GT.AND P1, PT, R0, RZ, P2 ;  /* 0x000000ff0000720c */ /* 0x000fc60001724270 */
[----:B------:R-:W-:Y:S10]  /*2600*/  @!P0 BRA `(.L_x_33) ;  /* 0x0000001400dc8947 */ /* 0x000ff40003800000 */
[----:B------:R-:W0:Y:S01]  /*2610*/  LDC.64 R74, c[0x0][0x5b8] ;  /* 0x00016e00ff4a7b82 */ /* 0x000e220000000a00 */
[----:B------:R-:W-:-:S07]  /*2620*/  ULDC.64 UR4, c[0x0][0x5c0] ;  /* 0x0001700000047ab9 */ /* 0x000fce0000000a00 */
[----:B------:R-:W1:Y:S08]  /*2630*/  LDC.64 R76, c[0x0][0x5b0] ;  /* 0x00016c00ff4c7b82 */ /* 0x000e700000000a00 */
[----:B------:R-:W2:Y:S01]  /*2640*/  LDC.64 R78, c[0x0][0x5a8] ;  /* 0x00016a00ff4e7b82 */ /* 0x000ea20000000a00 */
[-C--:B0-----:R-:W-:Y:S02]  /*2650*/  IMAD R6, R9, R74.reuse, RZ ;  /* 0x0000004a09067224 */ /* 0x081fe400078e02ff */
[----:B------:R-:W-:-:S04]  /*2660*/  IMAD.WIDE.U32 R4, R19, R74, R60 ;  /* 0x0000004a13047225 */ /* 0x000fc800078e003c */
[----:B------:R-:W-:Y:S01]  /*2670*/  IMAD R71, R19, R75, R6 ;  /* 0x0000004b13477224 */ /* 0x000fe200078e0206 */
[----:B------:R-:W-:Y:S01]  /*2680*/  IADD3 R8, P0, R12, R4, RZ ;  /* 0x000000040c087210 */ /* 0x000fe20007f1e0ff */
[----:B-1----:R-:W-:-:S03]  /*2690*/  IMAD R3, R21, R76, RZ ;  /* 0x0000004c15037224 */ /* 0x002fc600078e02ff */
[----:B------:R-:W-:Y:S01]  /*26a0*/  IADD3.X R9, R13, R5, R71, P0, !PT ;  /* 0x000000050d097210 */ /* 0x000fe200007fe447 */
[C---:B------:R-:W-:Y:S02]  /*26b0*/  IMAD R75, R20.reuse, R77, R3 ;  /* 0x0000004d144b7224 */ /* 0x040fe400078e0203 */
[----:B------:R-:W-:-:S04]  /*26c0*/  IMAD.WIDE.U32 R4, R20, R76, R8 ;  /* 0x0000004c14047225 */ /* 0x000fc800078e0008 */
[----:B------:R-:W-:Y:S01]  /*26d0*/  IMAD.IADD R3, R5, 0x1, R75 ;  /* 0x0000000105037824 */ /* 0x000fe200078e024b */
[----:B--2---:R-:W-:-:S04]  /*26e0*/  LEA R10, P0, R4, R78, 0x1 ;  /* 0x0000004e040a7211 */ /* 0x004fc800078008ff */
[----:B------:R-:W-:-:S05]  /*26f0*/  LEA.HI.X R11, R4, R79, R3, 0x1, P0 ;  /* 0x0000004f040b7211 */ /* 0x000fca00000f0c03 */
[----:B------:R-:W2:Y:S01]  /*2700*/  @P1 LDG.E.LTC128B.U16 R3, desc[UR36][R10.64] ;  /* 0x000000240a031981 */ /* 0x000ea2000c1e1520 */
[----:B------:R-:W-:Y:S01]  /*2710*/  IMAD.WIDE.U32 R4, R20, R76, R12 ;  /* 0x0000004c14047225 */ /* 0x000fe200078e000c */
[----:B------:R-:W-:Y:S02]  /*2720*/  BSSY B1, `(.L_x_34) ;  /* 0x0000015000017945 */ /* 0x000fe40003800000 */
[----:B------:R-:W-:-:S04]  /*2730*/  IADD3 R14, P0, R60, R4, RZ ;  /* 0x000000043c0e7210 */ /* 0x000fc80007f1e0ff */
[----:B------:R-:W-:Y:S02]  /*2740*/  IADD3.X R15, R61, R75, R5, P0, !PT ;  /* 0x0000004b3d0f7210 */ /* 0x000fe400007fe405 */
[----:B------:R-:W-:Y:S01]  /*2750*/  LEA R6, P0, R70, UR4, 0x1 ;  /* 0x0000000446067c11 */ /* 0x000fe2000f8008ff */
[----:B------:R-:W-:-:S03]  /*2760*/  IMAD.WIDE.U32 R14, R19, R74, R14 ;  /* 0x0000004a130e7225 */ /* 0x000fc600078e000e */
[----:B------:R-:W-:Y:S02]  /*2770*/  LEA.HI.X R7, R70, UR5, R7, 0x1, P0 ;  /* 0x0000000546077c11 */ /* 0x000fe400080f0c07 */
[----:B------:R-:W-:-:S04]  /*2780*/  ISETP.GT.AND P0, PT, R22, 0x1, PT ;  /* 0x000000011600780c */ /* 0x000fc80003f04270 */
[----:B------:R-:W-:Y:S01]  /*2790*/  ISETP.GT.AND P3, PT, R0, RZ, P0 ;  /* 0x000000ff0000720c */ /* 0x000fe20000764270 */
[----:B--2---:R-:W-:-:S04]  /*27a0*/  IMAD.U32 R4, R3, 0x10000, RZ ;  /* 0x0001000003047824 */ /* 0x004fc800078e00ff */
[----:B------:R-:W-:Y:S01]  /*27b0*/  FMUL R5, R4, R57 ;  /* 0x0000003904057220 */ /* 0x000fe20000400000 */
[----:B------:R-:W-:-:S03]  /*27c0*/  LEA R4, P4, R14, R78, 0x1 ;  /* 0x0000004e0e047211 */ /* 0x000fc600078808ff */
[----:B------:R-:W-:-:S05]  /*27d0*/  FFMA R5, R24, R56, R5 ;  /* 0x0000003818057223 */ /* 0x000fca0000000005 */
[----:B------:R-:W-:Y:S01]  /*27e0*/  F2FP.BF16.F32.PACK_AB R10, RZ, R5 ;  /* 0x00000005ff0a723e */ /* 0x000fe200000010ff */
[----:B------:R-:W-:-:S03]  /*27f0*/  IMAD.IADD R5, R71, 0x1, R15 ;  /* 0x0000000147057824 */ /* 0x000fc600078e020f */
[----:B------:R-:W-:Y:S01]  /*2800*/  PRMT R11, R10, 0x7610, R11 ;  /* 0x000076100a0b7816 */ /* 0x000fe2000000000b */
[----:B------:R-:W-:Y:S01]  /*2810*/  IMAD.SHL.U32 R10, R76, 0x8, RZ ;  /* 0x000000084c0a7824 */ /* 0x000fe200078e00ff */
[----:B------:R-:W-:-:S03]  /*2820*/  LEA.HI.X R5, R14, R79, R5, 0x1, P4 ;  /* 0x0000004f0e057211 */ /* 0x000fc600020f0c05 */
[----:B------:R0:W-:Y:S02]  /*2830*/  @P1 STG.E.U16 desc[UR36][R6.64], R11 ;  /* 0x0000000b06001986 */ /* 0x0001e4000c101524 */
[----:B0-----:R-:W-:Y:S01]  /*2840*/  SHF.L.U64.HI R11, R76, 0x3, R77 ;  /* 0x000000034c0b7819 */ /* 0x001fe2000001024d */
[----:B------:R-:W-:Y:S06]  /*2850*/  @!P3 BRA `(.L_x_35) ;  /* 0x000000000004b947 */ /* 0x000fec0003800000 */
[----:B------:R0:W5:Y:S02]  /*2860*/  LDG.E.LTC128B.U16 R3, desc[UR36][R4.64+0x2] ;  /* 0x0000022404037981 */ /* 0x000164000c1e1520 */
.L_x_35:
[----:B------:R-:W-:Y:S05]  /*2870*/  BSYNC B1 ;  /* 0x0000000000017941 */ /* 0x000fea0003800000 */
.L_x_34:
[----:B------:R-:W-:Y:S01]  /*2880*/  IMAD.WIDE.U32 R10, R20, R76, R10 ;  /* 0x0000004c140a7225 */ /* 0x000fe200078e000a */
[----:B------:R-:W-:Y:S02]  /*2890*/  ISETP.GT.AND P2, PT, R0, 0x8, P2 ;  /* 0x000000080000780c */ /* 0x000fe40001744270 */
[C---:B-----5:R-:W-:Y:S01]  /*28a0*/  PRMT R18, R3.reuse, 0x7610, R18 ;  /* 0x0000761003127816 */ /* 0x060fe20000000012 */
[----:B------:R-:W-:Y:S01]  /*28b0*/  IMAD.U32 R14, R3, 0x10000, RZ ;  /* 0x00010000030e7824 */ /* 0x000fe200078e00ff */
[----:B------:R-:W-:Y:S01]  /*28c0*/  IADD3 R8, P1, R8, R10, RZ ;  /* 0x0000000a08087210 */ /* 0x000fe20007f3e0ff */
[----:B------:R-:W-:Y:S02]  /*28d0*/  IMAD.IADD R75, R75, 0x1, R11 ;  /* 0x000000014b4b7824 */ /* 0x000fe400078e020b */
[----:B------:R-:W-:Y:S02]  /*28e0*/  FMUL R14, R14, R57 ;  /* 0x000000390e0e7220 */ /* 0x000fe40000400000 */
[----:B------:R-:W-:-:S02]  /*28f0*/  IMAD.X R9, R75, 0x1, R9, P1 ;  /* 0x000000014b097824 */ /* 0x000fc400008e0609 */
[----:B------:R-:W-:Y:S01]  /*2900*/  FFMA R25, R25, R56, R14 ;  /* 0x0000003819197223 */ /* 0x000fe2000000000e */
[----:B------:R-:W-:-:S04]  /*2910*/  LEA R14, P1, R8, R78, 0x1 ;  /* 0x0000004e080e7211 */ /* 0x000fc800078208ff */
[----:B------:R-:W-:Y:S02]  /*2920*/  F2FP.BF16.F32.PACK_AB R25, RZ, R25 ;  /* 0x00000019ff19723e */ /* 0x000fe400000010ff */
[----:B------:R-:W-:-:S03]  /*2930*/  LEA.HI.X R15, R8, R79, R9, 0x1, P1 ;  /* 0x0000004f080f7211 */ /* 0x000fc600008f0c09 */
[----:B------:R1:W-:Y:S04]  /*2940*/  @P3 STG.E.U16 desc[UR36][R6.64+0x2], R25 ;  /* 0x0000021906003986 */ /* 0x0003e8000c101524 */
[----:B------:R-:W2:Y:S01]  /*2950*/  @P2 LDG.E.LTC128B.U16 R18, desc[UR36][R14.64] ;  /* 0x000000240e122981 */ /* 0x000ea2000c1e1520 */
[----:B------:R-:W-:Y:S01]  /*2960*/  IADD3 R12, P1, P3, R60, R10, R12 ;  /* 0x0000000a3c0c7210 */ /* 0x000fe20007b3e00c */
[----:B------:R-:W-:Y:S01]  /*2970*/  BSSY B1, `(.L_x_36) ;  /* 0x0000011000017945 */ /* 0x000fe20003800000 */
[C---:B------:R-:W-:Y:S02]  /*2980*/  SHF.L.U64.HI R11, R62.reuse, 0x1, R63 ;  /* 0x000000013e0b7819 */ /* 0x040fe4000001023f */
[----:B------:R-:W-:Y:S02]  /*2990*/  IADD3.X R13, R61, R75, R13, P1, P3 ;  /* 0x0000004b3d0d7210 */ /* 0x000fe40000fe640d */
[----:B------:R-:W-:-:S02]  /*29a0*/  LEA R10, P1, R62, R6, 0x1 ;  /* 0x000000063e0a7211 */ /* 0x000fc400078208ff */
[----:B------:R-:W-:Y:S01]  /*29b0*/  ISETP.GT.AND P0, PT, R0, 0x8, P0 ;  /* 0x000000080000780c */ /* 0x000fe20000704270 */
[----:B------:R-:W-:-:S04]  /*29c0*/  IMAD.WIDE.U32 R12, R19, R74, R12 ;  /* 0x0000004a130c7225 */ /* 0x000fc800078e000c */
[----:B------:R-:W-:Y:S02]  /*29d0*/  IMAD.X R11, R11, 0x1, R7, P1 ;  /* 0x000000010b0b7824 */ /* 0x000fe400008e0607 */
[----:B------:R-:W-:Y:S02]  /*29e0*/  IMAD.IADD R9, R71, 0x1, R13 ;  /* 0x0000000147097824 */ /* 0x000fe400078e020d */
[----:B--2---:R-:W-:-:S04]  /*29f0*/  IMAD.U32 R8, R18, 0x10000, RZ ;  /* 0x0001000012087824 */ /* 0x004fc800078e00ff */
[----:B------:R-:W-:Y:S01]  /*2a00*/  FMUL R3, R8, R57 ;  /* 0x0000003908037220 */ /* 0x000fe20000400000 */
[----:B------:R-:W-:-:S03]  /*2a10*/  LEA R8, P3, R12, R78, 0x1 ;  /* 0x0000004e0c087211 */ /* 0x000fc600078608ff */
[----:B------:R-:W-:Y:S01]  /*2a20*/  FFMA R3, R26, R56, R3 ;  /* 0x000000381a037223 */ /* 0x000fe20000000003 */
[----:B------:R-:W-:-:S04]  /*2a30*/  LEA.HI.X R9, R12, R79, R9, 0x1, P3 ;  /* 0x0000004f0c097211 */ /* 0x000fc800018f0c09 */
[----:B------:R-:W-:-:S05]  /*2a40*/  F2FP.BF16.F32.PACK_AB R3, RZ, R3 ;  /* 0x00000003ff03723e */ /* 0x000fca00000010ff */
[----:B------:R1:W-:Y:S01]  /*2a50*/  @P2 STG.E.U16 desc[UR36][R10.64], R3 ;  /* 0x000000030a002986 */ /* 0x0003e2000c101524 */
[----:B------:R-:W-:Y:S05]  /*2a60*/  @!P0 BRA `(.L_x_37) ;  /* 0x0000000000048947 */ /* 0x000fea0003800000 */
[----:B------:R2:W5:Y:S02]  /*2a70*/  LDG.E.LTC128B.U16 R18, desc[UR36][R8.64+0x2] ;  /* 0x0000022408127981 */ /* 0x000564000c1e1520 */
.L_x_37:
[----:B------:R-:W-:Y:S05]  /*2a80*/  BSYNC B1 ;  /* 0x0000000000017941 */ /* 0x000fea0003800000 */
.L_x_36:
[----:B-----5:R-:W-:Y:S01]  /*2a90*/  IMAD.U32 R12, R18, 0x10000, RZ ;  /* 0x00010000120c7824 */ /* 0x020fe200078e00ff */
[----:B------:R-:W-:Y:S01]  /*2aa0*/  ISETP.GT.AND P1, PT, R22, 0x8, PT ;  /* 0x000000081600780c */ /* 0x000fe20003f24270 */
[----:B------:R-:W-:Y:S02]  /*2ab0*/  BSSY B1, `(.L_x_38) ;  /* 0x0000008000017945 */ /* 0x000fe40003800000 */
[----:B------:R-:W-:Y:S01]  /*2ac0*/  FMUL R12, R12, R57 ;  /* 0x000000390c0c7220 */ /* 0x000fe20000400000 */
[----:B------:R-:W-:-:S03]  /*2ad0*/  ISETP.GT.AND P2, PT, R0, RZ, P1 ;  /* 0x000000ff0000720c */ /* 0x000fc60000f44270 */
[----:B------:R-:W-:-:S05]  /*2ae0*/  FFMA R12, R27, R56, R12 ;  /* 0x000000381b0c7223 */ /* 0x000fca000000000c */
[----:B------:R-:W-:-:S05]  /*2af0*/  F2FP.BF16.F32.PACK_AB R12, RZ, R12 ;  /* 0x0000000cff0c723e */ /* 0x000fca00000010ff */
[----:B------:R3:W-:Y:S01]  /*2b00*/  @P0 STG.E.U16 desc[UR36][R10.64+0x2], R12 ;  /* 0x0000020c0a000986 */ /* 0x0007e2000c101524 */
[----:B------:R-:W-:Y:S05]  /*2b10*/  @!P2 BRA `(.L_x_39) ;  /* 0x000000000004a947 */ /* 0x000fea0003800000 */
[----:B------:R4:W5:Y:S02]  /*2b20*/  LDG.E.LTC128B.U16 R18, desc[UR36][R4.64+0x10] ;  /* 0x0000102404127981 */ /* 0x000964000c1e1520 */
.L_x_39:
[----:B------:R-:W-:Y:S05]  /*2b30*/  BSYNC B1 ;  /* 0x0000000000017941 */ /* 0x000fea0003800000 */
.L_x_38:
[----:B---3-5:R-:W-:Y:S01]  /*2b40*/  IMAD.U32 R12, R18, 0x10000, RZ ;  /* 0x00010000120c7824 */ /* 0x028fe200078e00ff */
[----:B------:R-:W-:Y:S01]  /*2b50*/  ISETP.GT.AND P0, PT, R22, 0x9, PT ;  /* 0x000000091600780c */ /* 0x000fe20003f04270 */
[----:B------:R-:W-:Y:S02]  /*2b60*/  BSSY B1, `(.L_x_40) ;  /* 0x0000008000017945 */ /* 0x000fe40003800000 */
[----:B-1----:R-:W-:Y:S01]  /*2b70*/  FMUL R3, R12, R57 ;  /* 0x000000390c037220 */ /* 0x002fe20000400000 */
[----:B------:R-:W-:-:S03]  /*2b80*/  ISETP.GT.AND P3, PT, R0, RZ, P0 ;  /* 0x000000ff0000720c */ /* 0x000fc60000764270 */
[----:B------:R-:W-:-:S05]  /*2b90*/  FFMA R3, R28, R56, R3 ;  /* 0x000000381c037223 */ /* 0x000fca0000000003 */
[----:B------:R-:W-:-:S05]  /*2ba0*/  F2FP.BF16.F32.PACK_AB R3, RZ, R3 ;  /* 0x00000003ff03723e */ /* 0x000fca00000010ff */
[----:B------:R1:W-:Y:S01]  /*2bb0*/  @P2 STG.E.U16 desc[UR36][R6.64+0x10], R3 ;  /* 0x0000100306002986 */ /* 0x0003e2000c101524 */
[----:B------:R-:W-:Y:S05]  /*2bc0*/  @!P3 BRA `(.L_x_41) ;  /* 0x000000000004b947 */ /* 0x000fea0003800000 */
[----:B------:R3:W5:Y:S02]  /*2bd0*/  LDG.E.LTC128B.U16 R18, desc[UR36][R4.64+0x12] ;  /* 0x0000122404127981 */ /* 0x000764000c1e1520 */
.L_x_41:
[----:B------:R-:W-:Y:S05]  /*2be0*/  BSYNC B1 ;  /* 0x0000000000017941 */ /* 0x000fea0003800000 */
.L_x_40:
[----:B-----5:R-:W-:Y:S01]  /*2bf0*/  IMAD.U32 R12, R18, 0x10000, RZ ;  /* 0x00010000120c7824 */ /* 0x020fe200078e00ff */
[----:B------:R-:W-:Y:S01]  /*2c00*/  ISETP.GT.AND P1, PT, R0, 0x8, P1 ;  /* 0x000000080000780c */ /* 0x000fe20000f24270 */
[----:B------:R-:W-:Y:S02]  /*2c10*/  BSSY B1, `(.L_x_42) ;  /* 0x0000007000017945 */ /* 0x000fe40003800000 */
[----:B------:R-:W-:-:S04]  /*2c20*/  FMUL R12, R12, R57 ;  /* 0x000000390c0c7220 */ /* 0x000fc80000400000 */
[----:B------:R-:W-:-:S05]  /*2c30*/  FFMA R12, R29, R56, R12 ;  /* 0x000000381d0c7223 */ /* 0x000fca000000000c */
[----:B------:R-:W-:-:S05]  /*2c40*/  F2FP.BF16.F32.PACK_AB R12, RZ, R12 ;  /* 0x0000000cff0c723e */ /* 0x000fca00000010ff */
[----:B------:R0:W-:Y:S01]  /*2c50*/  @P3 STG.E.U16 desc[UR36][R6.64+0x12], R12 ;  /* 0x0000120c06003986 */ /* 0x0001e2000c101524 */
[----:B------:R-:W-:Y:S05]  /*2c60*/  @!P1 BRA `(.L_x_43) ;  /* 0x0000000000049947 */ /* 0x000fea0003800000 */
[----:B------:R0:W5:Y:S02]  /*2c70*/  LDG.E.LTC128B.U16 R18, desc[UR36][R8.64+0x10] ;  /* 0x0000102408127981 */ /* 0x000164000c1e1520 */
.L_x_43:
[----:B------:R-:W-:Y:S05]  /*2c80*/  BSYNC B1 ;  /* 0x0000000000017941 */ /* 0x000fea0003800000 */
.L_x_42:
[----:B0----5:R-:W-:Y:S01]  /*2c90*/  IMAD.U32 R12, R18, 0x10000, RZ ;  /* 0x00010000120c7824 */ /* 0x021fe200078e00ff */
[----:B------:R-:W-:Y:S01]  /*2ca0*/  ISETP.GT.AND P0, PT, R0, 0x8, P0 ;  /* 0x000000080000780c */ /* 0x000fe20000704270 */
[----:B------:R-:W-:Y:S02]  /*2cb0*/  BSSY B1, `(.L_x_44) ;  /* 0x0000007000017945 */ /* 0x000fe40003800000 */
[----:B-1----:R-:W-:-:S04]  /*2cc0*/  FMUL R3, R12, R57 ;  /* 0x000000390c037220 */ /* 0x002fc80000400000 */
[----:B------:R-:W-:-:S05]  /*2cd0*/  FFMA R3, R30, R56, R3 ;  /* 0x000000381e037223 */ /* 0x000fca0000000003 */
[----:B------:R-:W-:-:S05]  /*2ce0*/  F2FP.BF16.F32.PACK_AB R3, RZ, R3 ;  /* 0x00000003ff03723e */ /* 0x000fca00000010ff */
[----:B------:R0:W-:Y:S01]  /*2cf0*/  @P1 STG.E.U16 desc[UR36][R10.64+0x10], R3 ;  /* 0x000010030a001986 */ /* 0x0001e2000c101524 */
[----:B------:R-:W-:Y:S05]  /*2d00*/  @!P0 BRA `(.L_x_45) ;  /* 0x0000000000048947 */ /* 0x000fea0003800000 */
[----:B------:R1:W5:Y:S02]  /*2d10*/  LDG.E.LTC128B.U16 R18, desc[UR36][R8.64+0x12] ;  /* 0x0000122408127981 */ /* 0x000364000c1e1520 */
.L_x_45:
[----:B------:R-:W-:Y:S05]  /*2d20*/  BSYNC B1 ;  /* 0x0000000000017941 */ /* 0x000fea0003800000 */
.L_x_44:
        /* <DEDUP_REMOVED lines=10> */
.L_x_47:
[----:B------:R-:W-:Y:S05]  /*2dd0*/  BSYNC B1 ;  /* 0x0000000000017941 */ /* 0x000fea0003800000 */
.L_x_46:
[----:B0----5:R-:W-:Y:S01]  /*2de0*/  IMAD.U32 R12, R18, 0x10000, RZ ;  /* 0x00010000120c7824 */ /* 0x021fe200078e00ff */
        /* <DEDUP_REMOVED lines=9> */
.L_x_49:
[----:B------:R-:W-:Y:S05]  /*2e80*/  BSYNC B1 ;  /* 0x0000000000017941 */ /* 0x000fea0003800000 */
.L_x_48:
        /* <DEDUP_REMOVED lines=9> */
.L_x_51:
[----:B------:R-:W-:Y:S05]  /*2f20*/  BSYNC B1 ;  /* 0x0000000000017941 */ /* 0x000fea0003800000 */
.L_x_50:
[----:B0----5:R-:W-:Y:S01]  /*2f30*/  IMAD.U32 R12, R18, 0x10000, RZ ;  /* 0x00010000120c7824 */ /* 0x021fe200078e00ff */
        /* <DEDUP_REMOVED lines=8> */
.L_x_53:
[----:B------:R-:W-:Y:S05]  /*2fc0*/  BSYNC B1 ;  /* 0x0000000000017941 */ /* 0x000fea0003800000 */
.L_x_52:
        /* <DEDUP_REMOVED lines=10> */
.L_x_55:
[----:B------:R-:W-:Y:S05]  /*3070*/  BSYNC B1 ;  /* 0x0000000000017941 */ /* 0x000fea0003800000 */
.L_x_54:
        /* <DEDUP_REMOVED lines=10> */
.L_x_57:
[----:B------:R-:W-:Y:S05]  /*3120*/  BSYNC B1 ;  /* 0x0000000000017941 */ /* 0x000fea0003800000 */
.L_x_56:
        /* <DEDUP_REMOVED lines=9> */
.L_x_59:
[----:B------:R-:W-:Y:S05]  /*31c0*/  BSYNC B1 ;  /* 0x0000000000017941 */ /* 0x000fea0003800000 */
.L_x_58:
        /* <DEDUP_REMOVED lines=9> */
.L_x_61:
[----:B------:R-:W-:Y:S05]  /*3260*/  BSYNC B1 ;  /* 0x0000000000017941 */ /* 0x000fea0003800000 */
.L_x_60:
        /* <DEDUP_REMOVED lines=10> */
.L_x_63:
[----:B------:R-:W-:Y:S05]  /*3310*/  BSYNC B1 ;  /* 0x0000000000017941 */ /* 0x000fea0003800000 */
.L_x_62:
        /* <DEDUP_REMOVED lines=10> */
.L_x_65:
[----:B------:R-:W-:Y:S05]  /*33c0*/  BSYNC B1 ;  /* 0x0000000000017941 */ /* 0x000fea0003800000 */
.L_x_64:
        /* <DEDUP_REMOVED lines=9> */
.L_x_67:
[----:B------:R-:W-:Y:S05]  /*3460*/  BSYNC B1 ;  /* 0x0000000000017941 */ /* 0x000fea0003800000 */
.L_x_66:
        /* <DEDUP_REMOVED lines=9> */
.L_x_69:
[----:B------:R-:W-:Y:S05]  /*3500*/  BSYNC B1 ;  /* 0x0000000000017941 */ /* 0x000fea0003800000 */
.L_x_68:
        /* <DEDUP_REMOVED lines=10> */
.L_x_71:
[----:B------:R-:W-:Y:S05]  /*35b0*/  BSYNC B1 ;  /* 0x0000000000017941 */ /* 0x000fea0003800000 */
.L_x_70:
        /* <DEDUP_REMOVED lines=10> */
.L_x_73:
[----:B------:R-:W-:Y:S05]  /*3660*/  BSYNC B1 ;  /* 0x0000000000017941 */ /* 0x000fea0003800000 */
.L_x_72:
        /* <DEDUP_REMOVED lines=9> */
.L_x_75:
[----:B------:R-:W-:Y:S05]  /*3700*/  BSYNC B1 ;  /* 0x0000000000017941 */ /* 0x000fea0003800000 */
.L_x_74:
        /* <DEDUP_REMOVED lines=9> */
.L_x_77:
[----:B------:R-:W-:Y:S05]  /*37a0*/  BSYNC B1 ;  /* 0x0000000000017941 */ /* 0x000fea0003800000 */
.L_x_76:
        /* <DEDUP_REMOVED lines=10> */
.L_x_79:
[----:B------:R-:W-:Y:S05]  /*3850*/  BSYNC B1 ;  /* 0x0000000000017941 */ /* 0x000fea0003800000 */
.L_x_78:
        /* <DEDUP_REMOVED lines=10> */
.L_x_81:
[----:B------:R-:W-:Y:S05]  /*3900*/  BSYNC B1 ;  /* 0x0000000000017941 */ /* 0x000fea0003800000 */
.L_x_80:
        /* <DEDUP_REMOVED lines=9> */
.L_x_83:
[----:B------:R-:W-:Y:S05]  /*39a0*/  BSYNC B1 ;  /* 0x0000000000017941 */ /* 0x000fea0003800000 */
.L_x_82:
        /* <DEDUP_REMOVED lines=9> */
.L_x_85:
[----:B------:R-:W-:Y:S05]  /*3a40*/  BSYNC B1 ;  /* 0x0000000000017941 */ /* 0x000fea0003800000 */
.L_x_84:
        /* <DEDUP_REMOVED lines=10> */
.L_x_87:
[----:B------:R-:W-:Y:S05]  /*3af0*/  BSYNC B1 ;  /* 0x0000000000017941 */ /* 0x000fea0003800000 */
.L_x_86:
        /* <DEDUP_REMOVED lines=10> */
.L_x_89:
[----:B------:R-:W-:Y:S05]  /*3ba0*/  BSYNC B1 ;  /* 0x0000000000017941 */ /* 0x000fea0003800000 */
.L_x_88:
[----:B0--345:R-:W-:Y:S01]  /*3bb0*/  IMAD.U32 R4, R18, 0x10000, RZ ;  /* 0x0001000012047824 */ /* 0x039fe200078e00ff */
        /* <DEDUP_REMOVED lines=8> */
.L_x_91:
[----:B------:R-:W-:Y:S05]  /*3c40*/  BSYNC B1 ;  /* 0x0000000000017941 */ /* 0x000fea0003800000 */
.L_x_90:
[----:B0----5:R-:W-:Y:S01]  /*3c50*/  IMAD.U32 R4, R18, 0x10000, RZ ;  /* 0x0001000012047824 */ /* 0x021fe200078e00ff */
[----:B------:R-:W-:Y:S01]  /*3c60*/  ISETP.GT.AND P0, PT, R0, 0x8, P0 ;  /* 0x000000080000780c */ /* 0x000fe20000704270 */
[----:B------:R-:W-:Y:S01]  /*3c70*/  @P1 IMAD.MOV.U32 R5, RZ, RZ, R11 ;  /* 0x000000ffff051224 */ /* 0x000fe200078e000b */
[----:B------:R-:W-:Y:S01]  /*3c80*/  BSSY B1, `(.L_x_92) ;  /* 0x0000008000017945 */ /* 0x000fe20003800000 */
[----:B------:R-:W-:Y:S01]  /*3c90*/  FMUL R3, R4, R57 ;  /* 0x0000003904037220 */ /* 0x000fe20000400000 */
[----:B------:R-:W-:-:S03]  /*3ca0*/  @P1 IMAD.MOV.U32 R4, RZ, RZ, R10 ;  /* 0x000000ffff041224 */ /* 0x000fc600078e000a */
[----:B------:R-:W-:-:S05]  /*3cb0*/  FFMA R3, R54, R56, R3 ;  /* 0x0000003836037223 */ /* 0x000fca0000000003 */
[----:B------:R-:W-:-:S05]  /*3cc0*/  F2FP.BF16.F32.PACK_AB R3, RZ, R3 ;  /* 0x00000003ff03723e */ /* 0x000fca00000010ff */
[----:B------:R0:W-:Y:S01]  /*3cd0*/  @P1 STG.E.U16 desc[UR36][R4.64+0x70], R3 ;  /* 0x0000700304001986 */ /* 0x0001e2000c101524 */
[----:B------:R-:W-:Y:S05]  /*3ce0*/  @!P0 BRA `(.L_x_93) ;  /* 0x0000000000048947 */ /* 0x000fea0003800000 */
[----:B------:R4:W5:Y:S02]  /*3cf0*/  LDG.E.LTC128B.U16 R18, desc[UR36][R8.64+0x72] ;  /* 0x0000722408127981 */ /* 0x000964000c1e1520 */
.L_x_93:
[----:B------:R-:W-:Y:S05]  /*3d00*/  BSYNC B1 ;  /* 0x0000000000017941 */ /* 0x000fea0003800000 */
.L_x_92:
[----:B------:R-:W-:Y:S05]  /*3d10*/  @!P0 BRA `(.L_x_94) ;  /* 0x0000000800708947 */ /* 0x000fea0003800000 */
[----:B-----5:R-:W-:-:S04]  /*3d20*/  IMAD.U32 R18, R18, 0x10000, RZ ;  /* 0x0001000012127824 */ /* 0x020fc800078e00ff */
[----:B------:R-:W-:-:S04]  /*3d30*/  FMUL R18, R18, R57 ;  /* 0x0000003912127220 */ /* 0x000fc80000400000 */
[----:B------:R-:W-:-:S05]  /*3d40*/  FFMA R18, R55, R56, R18 ;  /* 0x0000003837127223 */ /* 0x000fca0000000012 */
[----:B------:R-:W-:-:S05]  /*3d50*/  F2FP.BF16.F32.PACK_AB R18, RZ, R18 ;  /* 0x00000012ff12723e */ /* 0x000fca00000010ff */
[----:B------:R0:W-:Y:S01]  /*3d60*/  STG.E.U16 desc[UR36][R10.64+0x72], R18 ;  /* 0x000072120a007986 */ /* 0x0001e2000c101524 */
[----:B------:R-:W-:Y:S05]  /*3d70*/  BRA `(.L_x_94) ;  /* 0x0000000800587947 */ /* 0x000fea0003800000 */
.L_x_33:
[----:B------:R-:W-:Y:S01]  /*3d80*/  ISETP.GT.AND P3, PT, R22, 0x1, PT ;  /* 0x000000011600780c */ /* 0x000fe20003f64270 */
[----:B------:R-:W-:Y:S01]  /*3d90*/  ULDC.64 UR4, c[0x0][0x5c0] ;  /* 0x0001700000047ab9 */ /* 0x000fe20000000a00 */
[-C--:B------:R-:W-:Y:S01]  /*3da0*/  FMUL R24, R24, R56.reuse ;  /* 0x0000003818187220 */ /* 0x080fe20000400000 */
[----:B------:R-:W-:Y:S01]  /*3db0*/  LEA R4, P4, R70, UR4, 0x1 ;  /* 0x0000000446047c11 */ /* 0x000fe2000f8808ff */
[-C--:B------:R-:W-:Y:S01]  /*3dc0*/  FMUL R25, R25, R56.reuse ;  /* 0x0000003819197220 */ /* 0x080fe20000400000 */
[----:B------:R-:W-:Y:S01]  /*3dd0*/  ISETP.GT.AND P0, PT, R0, RZ, P3 ;  /* 0x000000ff0000720c */ /* 0x000fe20001f04270 */
[----:B------:R-:W-:Y:S01]  /*3de0*/  FMUL R26, R26, R56 ;  /* 0x000000381a1a7220 */ /* 0x000fe20000400000 */
[----:B------:R-:W-:Y:S01]  /*3df0*/  F2FP.BF16.F32.PACK_AB R24, RZ, R24 ;  /* 0x00000018ff18723e */ /* 0x000fe200000010ff */
[-C--:B------:R-:W-:Y:S01]  /*3e00*/  FMUL R27, R27, R56.reuse ;  /* 0x000000381b1b7220 */ /* 0x080fe20000400000 */
[----:B------:R-:W-:Y:S01]  /*3e10*/  LEA.HI.X R5, R70, UR5, R7, 0x1, P4 ;  /* 0x0000000546057c11 */ /* 0x000fe2000a0f0c07 */
[-C--:B------:R-:W-:Y:S01]  /*3e20*/  FMUL R28, R28, R56.reuse ;  /* 0x000000381c1c7220 */ /* 0x080fe20000400000 */
[----:B------:R-:W-:Y:S01]  /*3e30*/  F2FP.BF16.F32.PACK_AB R25, RZ, R25 ;  /* 0x00000019ff19723e */ /* 0x000fe200000010ff */
[-C--:B------:R-:W-:Y:S01]  /*3e40*/  FMUL R29, R29, R56.reuse ;  /* 0x000000381d1d7220 */ /* 0x080fe20000400000 */
[----:B------:R-:W-:Y:S01]  /*3e50*/  ISETP.GT.AND P2, PT, R0, 0x8, P2 ;  /* 0x000000080000780c */ /* 0x000fe20001744270 */
[----:B------:R-:W-:Y:S01]  /*3e60*/  @P1 STG.E.U16 desc[UR36][R4.64], R24 ;  /* 0x0000001804001986 */ /* 0x000fe2000c101524 */
[----:B------:R-:W-:Y:S01]  /*3e70*/  ISETP.GT.AND P1, PT, R22, 0x8, PT ;  /* 0x000000081600780c */ /* 0x000fe20003f24270 */
[----:B------:R-:W-:Y:S01]  /*3e80*/  FMUL R30, R30, R56 ;  /* 0x000000381e1e7220 */ /* 0x000fe20000400000 */
[C---:B------:R-:W-:Y:S01]  /*3e90*/  SHF.L.U64.HI R3, R62.reuse, 0x1, R63 ;  /* 0x000000013e037819 */ /* 0x040fe2000001023f */
[----:B------:R-:W-:Y:S01]  /*3ea0*/  @P0 STG.E.U16 desc[UR36][R4.64+0x2], R25 ;  /* 0x0000021904000986 */ /* 0x000fe2000c101524 */
[----:B------:R-:W-:Y:S01]  /*3eb0*/  LEA R6, P5, R62, R4, 0x1 ;  /* 0x000000043e067211 */ /* 0x000fe200078a08ff */
[-C--:B------:R-:W-:Y:S01]  /*3ec0*/  FMUL R31, R31, R56.reuse ;  /* 0x000000381f1f7220 */ /* 0x080fe20000400000 */
[----:B------:R-:W-:Y:S01]  /*3ed0*/  ISETP.GT.AND P3, PT, R0, 0x8, P3 ;  /* 0x000000080000780c */ /* 0x000fe20001f64270 */
[-C--:B------:R-:W-:Y:S01]  /*3ee0*/  FMUL R32, R32, R56.reuse ;  /* 0x0000003820207220 */ /* 0x080fe20000400000 */
[----:B------:R-:W-:Y:S01]  /*3ef0*/  ISETP.GT.AND P0, PT, R22, 0x9, PT ;  /* 0x000000091600780c */ /* 0x000fe20003f04270 */
[----:B------:R-:W-:Y:S01]  /*3f00*/  IMAD.X R7, R3, 0x1, R5, P5 ;  /* 0x0000000103077824 */ /* 0x000fe200028e0605 */
[----:B------:R-:W-:Y:S01]  /*3f10*/  ISETP.GT.AND P4, PT, R0, RZ, P1 ;  /* 0x000000ff0000720c */ /* 0x000fe20000f84270 */
[----:B------:R-:W-:Y:S01]  /*3f20*/  FMUL R33, R33, R56 ;  /* 0x0000003821217220 */ /* 0x000fe20000400000 */
[----:B------:R-:W-:Y:S01]  /*3f30*/  F2FP.BF16.F32.PACK_AB R26, RZ, R26 ;  /* 0x0000001aff1a723e */ /* 0x000fe200000010ff */
[-C--:B------:R-:W-:Y:S01]  /*3f40*/  FMUL R34, R34, R56.reuse ;  /* 0x0000003822227220 */ /* 0x080fe20000400000 */
[----:B------:R-:W-:Y:S01]  /*3f50*/  ISETP.GT.AND P5, PT, R0, RZ, P0 ;  /* 0x000000ff0000720c */ /* 0x000fe200007a4270 */
[----:B------:R-:W-:Y:S01]  /*3f60*/  FMUL R35, R35, R56 ;  /* 0x0000003823237220 */ /* 0x000fe20000400000 */
[----:B------:R-:W-:Y:S01]  /*3f70*/  F2FP.BF16.F32.PACK_AB R27, RZ, R27 ;  /* 0x0000001bff1b723e */ /* 0x000fe200000010ff */
[----:B------:R-:W-:Y:S01]  /*3f80*/  @P2 STG.E.U16 desc[UR36][R6.64], R26 ;  /* 0x0000001a06002986 */ /* 0x000fe2000c101524 */
[----:B------:R-:W-:Y:S01]  /*3f90*/  F2FP.BF16.F32.PACK_AB R28, RZ, R28 ;  /* 0x0000001cff1c723e */ /* 0x000fe200000010ff */
[-C--:B------:R-:W-:Y:S01]  /*3fa0*/  FMUL R36, R36, R56.reuse ;  /* 0x0000003824247220 */ /* 0x080fe20000400000 */
[----:B------:R-:W-:Y:S01]  /*3fb0*/  ISETP.GT.AND P2, PT, R0, 0x8, P1 ;  /* 0x000000080000780c */ /* 0x000fe20000f44270 */
[----:B------:R-:W-:Y:S01]  /*3fc0*/  @P3 STG.E.U16 desc[UR36][R6.64+0x2], R27 ;  /* 0x0000021b06003986 */ /* 0x000fe2000c101524 */
[----:B------:R-:W-:Y:S01]  /*3fd0*/  ISETP.GT.AND P1, PT, R22, 0x10, PT ;  /* 0x000000101600780c */ /* 0x000fe20003f24270 */
[-C--:B------:R-:W-:Y:S01]  /*3fe0*/  FMUL R37, R37, R56.reuse ;  /* 0x0000003825257220 */ /* 0x080fe20000400000 */
[----:B------:R-:W-:Y:S01]  /*3ff0*/  F2FP.BF16.F32.PACK_AB R29, RZ, R29 ;  /* 0x0000001dff1d723e */ /* 0x000fe200000010ff */
[----:B------:R-:W-:Y:S01]  /*4000*/  @P4 STG.E.U16 desc[UR36][R4.64+0x10], R28 ;  /* 0x0000101c04004986 */ /* 0x000fe2000c101524 */
[----:B------:R-:W-:Y:S01]  /*4010*/  ISETP.GT.AND P3, PT, R0, 0x8, P0 ;  /* 0x000000080000780c */ /* 0x000fe20000764270 */
[-C--:B------:R-:W-:Y:S01]  /*4020*/  FMUL R38, R38, R56.reuse ;  /* 0x0000003826267220 */ /* 0x080fe20000400000 */
[----:B------:R-:W-:Y:S01]  /*4030*/  ISETP.GT.AND P0, PT, R22, 0x11, PT ;  /* 0x000000111600780c */ /* 0x000fe20003f04270 */
[----:B------:R-:W-:Y:S01]  /*4040*/  @P5 STG.E.U16 desc[UR36][R4.64+0x12], R29 ;  /* 0x0000121d04005986 */ /* 0x000fe2000c101524 */
        /* <DEDUP_REMOVED lines=40> */
[C---:B------:R-:W-:Y:S01]  /*42d0*/  ISETP.GT.AND P4, PT, R0.reuse, RZ, P1 ;  /* 0x000000ff0000720c */ /* 0x040fe20000f84270 */
[-C--:B------:R-:W-:Y:S01]  /*42e0*/  FMUL R51, R51, R56.reuse ;  /* 0x0000003833337220 */ /* 0x080fe20000400000 */
[----:B------:R-:W-:Y:S01]  /*42f0*/  ISETP.GT.AND P5, PT, R0, RZ, P0 ;  /* 0x000000ff0000720c */ /* 0x000fe200007a4270 */
[----:B------:R-:W-:Y:S01]  /*4300*/  FMUL R52, R52, R56 ;  /* 0x0000003834347220 */ /* 0x000fe20000400000 */
[----:B------:R-:W-:Y:S01]  /*4310*/  F2FP.BF16.F32.PACK_AB R38, RZ, R38 ;  /* 0x00000026ff26723e */ /* 0x000fe200000010ff */
[-C--:B------:R-:W-:Y:S01]  /*4320*/  FMUL R53, R53, R56.reuse ;  /* 0x0000003835357220 */ /* 0x080fe20000400000 */
[----:B------:R-:W-:Y:S01]  /*4330*/  F2FP.BF16.F32.PACK_AB R39, RZ, R39 ;  /* 0x00000027ff27723e */ /* 0x000fe200000010ff */
[----:B------:R-:W-:Y:S01]  /*4340*/  FMUL R54, R54, R56 ;  /* 0x0000003836367220 */ /* 0x000fe20000400000 */
[----:B------:R-:W-:Y:S01]  /*4350*/  F2FP.BF16.F32.PACK_AB R40, RZ, R40 ;  /* 0x00000028ff28723e */ /* 0x000fe200000010ff */
[----:B------:R-:W-:Y:S01]  /*4360*/  @P2 STG.E.U16 desc[UR36][R6.64+0x30], R38 ;  /* 0x0000302606002986 */ /* 0x000fe2000c101524 */
[----:B------:R-:W-:Y:S01]  /*4370*/  F2FP.BF16.F32.PACK_AB R41, RZ, R41 ;  /* 0x00000029ff29723e */ /* 0x000fe200000010ff */
[----:B------:R-:W-:Y:S01]  /*4380*/  FMUL R55, R55, R56 ;  /* 0x0000003837377220 */ /* 0x000fe20000400000 */
[C---:B------:R-:W-:Y:S01]  /*4390*/  ISETP.GT.AND P1, PT, R0.reuse, 0x8, P1 ;  /* 0x000000080000780c */ /* 0x040fe20000f24270 */
[----:B------:R-:W-:Y:S01]  /*43a0*/  @P3 STG.E.U16 desc[UR36][R6.64+0x32], R39 ;  /* 0x0000322706003986 */ /* 0x000fe2000c101524 */
[----:B------:R-:W-:-:S02]  /*43b0*/  ISETP.GT.AND P2, PT, R0, 0x8, P0 ;  /* 0x000000080000780c */ /* 0x000fc40000744270 */
[----:B------:R-:W-:Y:S01]  /*43c0*/  F2FP.BF16.F32.PACK_AB R42, RZ, R42 ;  /* 0x0000002aff2a723e */ /* 0x000fe200000010ff */
[----:B------:R-:W-:Y:S01]  /*43d0*/  @P4 STG.E.U16 desc[UR36][R4.64+0x40], R40 ;  /* 0x0000402804004986 */ /* 0x000fe2000c101524 */
[C---:B------:R-:W-:Y:S02]  /*43e0*/  ISETP.GT.AND P4, PT, R22.reuse, 0x28, PT ;  /* 0x000000281600780c */ /* 0x040fe40003f84270 */
[----:B------:R-:W-:Y:S01]  /*43f0*/  ISETP.GT.AND P0, PT, R22, 0x29, PT ;  /* 0x000000291600780c */ /* 0x000fe20003f04270 */
[----:B------:R-:W-:Y:S01]  /*4400*/  @P5 STG.E.U16 desc[UR36][R4.64+0x42], R41 ;  /* 0x0000422904005986 */ /* 0x000fe2000c101524 */
[----:B------:R-:W-:Y:S02]  /*4410*/  ISETP.GT.AND P5, PT, R0, RZ, P4 ;  /* 0x000000ff0000720c */ /* 0x000fe400027a4270 */
[----:B------:R-:W-:Y:S01]  /*4420*/  F2FP.BF16.F32.PACK_AB R43, RZ, R43 ;  /* 0x0000002bff2b723e */ /* 0x000fe200000010ff */
[----:B------:R-:W-:Y:S01]  /*4430*/  @P1 STG.E.U16 desc[UR36][R6.64+0x40], R42 ;  /* 0x0000402a06001986 */ /* 0x000fe2000c101524 */
[----:B------:R-:W-:-:S02]  /*4440*/  F2FP.BF16.F32.PACK_AB R44, RZ, R44 ;  /* 0x0000002cff2c723e */ /* 0x000fc400000010ff */
[C---:B------:R-:W-:Y:S01]  /*4450*/  ISETP.GT.AND P3, PT, R0.reuse, RZ, P0 ;  /* 0x000000ff0000720c */ /* 0x040fe20000764270 */
[----:B------:R-:W-:Y:S01]  /*4460*/  @P2 STG.E.U16 desc[UR36][R6.64+0x42], R43 ;  /* 0x0000422b06002986 */ /* 0x000fe2000c101524 */
[C---:B------:R-:W-:Y:S02]  /*4470*/  ISETP.GT.AND P4, PT, R0.reuse, 0x8, P4 ;  /* 0x000000080000780c */ /* 0x040fe40002784270 */
[----:B------:R-:W-:Y:S02]  /*4480*/  F2FP.BF16.F32.PACK_AB R45, RZ, R45 ;  /* 0x0000002dff2d723e */ /* 0x000fe400000010ff */
[----:B------:R-:W-:Y:S01]  /*4490*/  F2FP.BF16.F32.PACK_AB R46, RZ, R46 ;  /* 0x0000002eff2e723e */ /* 0x000fe200000010ff */
[----:B------:R-:W-:Y:S01]  /*44a0*/  @P5 STG.E.U16 desc[UR36][R4.64+0x50], R44 ;  /* 0x0000502c04005986 */ /* 0x000fe2000c101524 */
[----:B------:R-:W-:Y:S02]  /*44b0*/  ISETP.GT.AND P5, PT, R0, 0x8, P0 ;  /* 0x000000080000780c */ /* 0x000fe400007a4270 */
[----:B------:R-:W-:-:S02]  /*44c0*/  F2FP.BF16.F32.PACK_AB R47, RZ, R47 ;  /* 0x0000002fff2f723e */ /* 0x000fc400000010ff */
[C---:B------:R-:W-:Y:S01]  /*44d0*/  ISETP.GT.AND P2, PT, R22.reuse, 0x31, PT ;  /* 0x000000311600780c */ /* 0x040fe20003f44270 */
[----:B------:R-:W-:Y:S01]  /*44e0*/  @P3 STG.E.U16 desc[UR36][R4.64+0x52], R45 ;  /* 0x0000522d04003986 */ /* 0x000fe2000c101524 */
[----:B------:R-:W-:Y:S02]  /*44f0*/  ISETP.GT.AND P3, PT, R22, 0x30, PT ;  /* 0x000000301600780c */ /* 0x000fe40003f64270 */
[----:B------:R-:W-:Y:S01]  /*4500*/  F2FP.BF16.F32.PACK_AB R48, RZ, R48 ;  /* 0x00000030ff30723e */ /* 0x000fe200000010ff */
[----:B------:R-:W-:Y:S01]  /*4510*/  @P4 STG.E.U16 desc[UR36][R6.64+0x50], R46 ;  /* 0x0000502e06004986 */ /* 0x000fe2000c101524 */
[C---:B------:R-:W-:Y:S02]  /*4520*/  ISETP.GT.AND P4, PT, R0.reuse, RZ, P2 ;  /* 0x000000ff0000720c */ /* 0x040fe40001784270 */
[----:B------:R-:W-:Y:S01]  /*4530*/  F2FP.BF16.F32.PACK_AB R49, RZ, R49 ;  /* 0x00000031ff31723e */ /* 0x000fe200000010ff */
[----:B------:R-:W-:Y:S01]  /*4540*/  @P5 STG.E.U16 desc[UR36][R6.64+0x52], R47 ;  /* 0x0000522f06005986 */ /* 0x000fe2000c101524 */
[----:B------:R-:W-:-:S02]  /*4550*/  ISETP.GT.AND P5, PT, R0, RZ, P3 ;  /* 0x000000ff0000720c */ /* 0x000fc40001fa4270 */
[C---:B------:R-:W-:Y:S02]  /*4560*/  ISETP.GT.AND P1, PT, R22.reuse, 0x38, PT ;  /* 0x000000381600780c */ /* 0x040fe40003f24270 */
[----:B------:R-:W-:Y:S02]  /*4570*/  ISETP.GT.AND P0, PT, R22, 0x39, PT ;  /* 0x000000391600780c */ /* 0x000fe40003f04270 */
[C---:B------:R-:W-:Y:S02]  /*4580*/  ISETP.GT.AND P3, PT, R0.reuse, 0x8, P3 ;  /* 0x000000080000780c */ /* 0x040fe40001f64270 */
[C---:B------:R-:W-:Y:S02]  /*4590*/  ISETP.GT.AND P2, PT, R0.reuse, 0x8, P2 ;  /* 0x000000080000780c */ /* 0x040fe40001744270 */
[----:B------:R-:W-:Y:S02]  /*45a0*/  F2FP.BF16.F32.PACK_AB R50, RZ, R50 ;  /* 0x00000032ff32723e */ /* 0x000fe400000010ff */
[----:B------:R-:W-:Y:S01]  /*45b0*/  F2FP.BF16.F32.PACK_AB R51, RZ, R51 ;  /* 0x00000033ff33723e */ /* 0x000fe200000010ff */
[----:B------:R-:W-:Y:S01]  /*45c0*/  @P5 STG.E.U16 desc[UR36][R4.64+0x60], R48 ;  /* 0x0000603004005986 */ /* 0x000fe2000c101524 */
[----:B------:R-:W-:-:S02]  /*45d0*/  ISETP.GT.AND P5, PT, R0, RZ, P0 ;  /* 0x000000ff0000720c */ /* 0x000fc400007a4270 */
[C---:B------:R-:W-:Y:S01]  /*45e0*/  ISETP.GT.AND P0, PT, R0.reuse, 0x8, P0 ;  /* 0x000000080000780c */ /* 0x040fe20000704270 */
[----:B------:R-:W-:Y:S01]  /*45f0*/  @P4 STG.E.U16 desc[UR36][R4.64+0x62], R49 ;  /* 0x0000623104004986 */ /* 0x000fe2000c101524 */
[C---:B------:R-:W-:Y:S02]  /*4600*/  ISETP.GT.AND P4, PT, R0.reuse, RZ, P1 ;  /* 0x000000ff0000720c */ /* 0x040fe40000f84270 */
[----:B------:R-:W-:Y:S01]  /*4610*/  ISETP.GT.AND P1, PT, R0, 0x8, P1 ;  /* 0x000000080000780c */ /* 0x000fe20000f24270 */
[----:B------:R-:W-:Y:S01]  /*4620*/  @P3 STG.E.U16 desc[UR36][R6.64+0x60], R50 ;  /* 0x0000603206003986 */ /* 0x000fe2000c101524 */
[----:B------:R-:W-:Y:S02]  /*4630*/  F2FP.BF16.F32.PACK_AB R52, RZ, R52 ;  /* 0x00000034ff34723e */ /* 0x000fe400000010ff */
[----:B------:R-:W-:Y:S01]  /*4640*/  F2FP.BF16.F32.PACK_AB R53, RZ, R53 ;  /* 0x00000035ff35723e */ /* 0x000fe200000010ff */
[----:B------:R-:W-:Y:S01]  /*4650*/  @P2 STG.E.U16 desc[UR36][R6.64+0x62], R51 ;  /* 0x0000623306002986 */ /* 0x000fe2000c101524 */
[----:B------:R-:W-:-:S02]  /*4660*/  F2FP.BF16.F32.PACK_AB R54, RZ, R54 ;  /* 0x00000036ff36723e */ /* 0x000fc400000010ff */
[----:B------:R-:W-:-:S03]  /*4670*/  F2FP.BF16.F32.PACK_AB R55, RZ, R55 ;  /* 0x00000037ff37723e */ /* 0x000fc600000010ff */
[----:B------:R-:W-:Y:S04]  /*4680*/  @P4 STG.E.U16 desc[UR36][R4.64+0x70], R52 ;  /* 0x0000703404004986 */ /* 0x000fe8000c101524 */
[----:B------:R0:W-:Y:S02]  /*4690*/  @P5 STG.E.U16 desc[UR36][R4.64+0x72], R53 ;  /* 0x0000723504005986 */ /* 0x0001e4000c101524 */
[----:B0-----:R-:W-:Y:S02]  /*46a0*/  @P1 IMAD.MOV.U32 R4, RZ, RZ, R6 ;  /* 0x000000ffff041224 */ /* 0x001fe400078e0006 */
[----:B------:R-:W-:-:S05]  /*46b0*/  @P1 IMAD.MOV.U32 R5, RZ, RZ, R7 ;  /* 0x000000ffff051224 */ /* 0x000fca00078e0007 */
[----:B------:R0:W-:Y:S04]  /*46c0*/  @P1 STG.E.U16 desc[UR36][R4.64+0x70], R54 ;  /* 0x0000703604001986 */ /* 0x0001e8000c101524 */
[----:B------:R0:W-:Y:S02]  /*46d0*/  @P0 STG.E.U16 desc[UR36][R6.64+0x72], R55 ;  /* 0x0000723706000986 */ /* 0x0001e4000c101524 */
.L_x_94:
[----:B------:R-:W-:Y:S05]  /*46e0*/  BSYNC B0 ;  /* 0x0000000000007941 */ /* 0x000fea0003800000 */
.L_x_32:
[----:B0-----:R-:W2:Y:S01]  /*46f0*/  LDL.64 R4, [R1] ;  /* 0x0000000001047983 */ /* 0x001ea20000100a00 */
[----:B------:R-:W-:Y:S01]  /*4700*/  ULDC.64 UR4, c[0x0][0x650] ;  /* 0x0001940000047ab9 */ /* 0x000fe20000000a00 */
[----:B------:R-:W-:Y:S02]  /*4710*/  IMAD.U32 R0, RZ, RZ, UR44 ;  /* 0x0000002cff007e24 */ /* 0x000fe4000f8e00ff */
[----:B------:R-:W-:Y:S02]  /*4720*/  IMAD.MOV.U32 R22, RZ, RZ, -0x1 ;  /* 0xffffffffff167424 */ /* 0x000fe400078e00ff */
[----:B------:R0:W-:Y:S01]  /*4730*/  SYNCS.ARRIVE.TRANS64.A1T0 RZ, [R0+UR48], RZ ;  /* 0x000000ff00ff79a7 */ /* 0x0001e20008100030 */
[----:B-----5:R-:W-:Y:S02]  /*4740*/  IMAD.MOV.U32 R18, RZ, RZ, -0x1 ;  /* 0xffffffffff127424 */ /* 0x020fe400078e00ff */
[----:B------:R-:W-:Y:S01]  /*4750*/  IMAD.MOV.U32 R19, RZ, RZ, -0x1 ;  /* 0xffffffffff137424 */ /* 0x000fe200078e00ff */
[----:B0-----:R-:W-:-:S02]  /*4760*/  PRMT R0, RZ, 0x7610, R0 ;  /* 0x00007610ff007816 */ /* 0x001fc40000000000 */
[----:B--2---:R-:W-:-:S05]  /*4770*/  LEA R16, P0, R4, R16, 0x1 ;  /* 0x0000001004107211 */ /* 0x004fca00078008ff */
[----:B------:R-:W-:Y:S01]  /*4780*/  IMAD.X R17, R66, 0x1, R17, P0 ;  /* 0x0000000142117824 */ /* 0x000fe200000e0611 */
[----:B------:R-:W-:-:S04]  /*4790*/  ISETP.GE.U32.AND P0, PT, R16, UR4, PT ;  /* 0x0000000410007c0c */ /* 0x000fc8000bf06070 */
[----:B------:R-:W-:-:S13]  /*47a0*/  ISETP.GE.U32.AND.EX P0, PT, R17, UR5, PT, P0 ;  /* 0x0000000511007c0c */ /* 0x000fda000bf06100 */
[----:B------:R-:W-:Y:S05]  /*47b0*/  @P0 BRA `(.L_x_95) ;  /* 0x00000004004c0947 */ /* 0x000fea0003800000 */
[----:B------:R-:W0:Y:S01]  /*47c0*/  LDC.64 R10, c[0x0][0x628] ;  /* 0x00018a00ff0a7b82 */ /* 0x000e220000000a00 */
[----:B------:R-:W2:Y:S01]  /*47d0*/  S2R R12, SR_CTAID.X ;  /* 0x00000000000c7919 */ /* 0x000ea20000002500 */
[----:B-1-34-:R-:W-:Y:S02]  /*47e0*/  IMAD.MOV.U32 R8, RZ, RZ, R16 ;  /* 0x000000ffff087224 */ /* 0x01afe400078e0010 */
[----:B------:R-:W-:Y:S01]  /*47f0*/  IMAD.MOV.U32 R9, RZ, RZ, R17 ;  /* 0x000000ffff097224 */ /* 0x000fe200078e0011 */
[----:B------:R-:W1:Y:S03]  /*4800*/  S2R R18, SR_CTAID.Y ;  /* 0x0000000000127919 */ /* 0x000e660000002600 */
[----:B------:R-:W3:Y:S08]  /*4810*/  LDC R0, c[0x0][0x630] ;  /* 0x00018c00ff007b82 */ /* 0x000ef00000000800 */
[----:B------:R-:W4:Y:S01]  /*4820*/  LDC.64 R14, c[0x0][0x620] ;  /* 0x00018800ff0e7b82 */ /* 0x000f220000000a00 */
[----:B0-----:R-:W-:-:S04]  /*4830*/  ISETP.NE.U32.AND P0, PT, R10, RZ, PT ;  /* 0x000000ff0a00720c */ /* 0x001fc80003f05070 */
[----:B------:R-:W-:-:S13]  /*4840*/  ISETP.NE.AND.EX P0, PT, R11, RZ, PT, P0 ;  /* 0x000000ff0b00720c */ /* 0x000fda0003f05300 */
[----:B-1234-:R-:W-:Y:S05]  /*4850*/  @!P0 BRA `(.L_x_96) ;  /* 0x0000000000288947 */ /* 0x01efea0003800000 */
[----:B------:R-:W0:Y:S02]  /*4860*/  LDC R3, c[0x0][0x634] ;  /* 0x00018d00ff037b82 */ /* 0x000e240000000800 */
[----:B0-----:R-:W-:-:S05]  /*4870*/  IADD3 R3, P0, R16, R3, RZ ;  /* 0x0000000310037210 */ /* 0x001fca0007f1e0ff */
        /* <DEDUP_REMOVED lines=8> */
.L_x_96:
[-CC-:B------:R-:W-:Y:S01]  /*4900*/  SHF.R.U64 R19, R8, R0.reuse, R9.reuse ;  /* 0x0000000008137219 */ /* 0x180fe20000001209 */
[----:B------:R-:W0:Y:S01]  /*4910*/  LDC.64 R24, c[0x0][0x640] ;  /* 0x00019000ff187b82 */ /* 0x000e220000000a00 */
[----:B------:R-:W-:Y:S01]  /*4920*/  SHF.R.U32.HI R0, RZ, R0, R9 ;  /* 0x00000000ff007219 */ /* 0x000fe20000011609 */
[----:B------:R-:W-:Y:S01]  /*4930*/  ULDC UR4, c[0x0][0x150] ;  /* 0x0000540000047ab9 */ /* 0x000fe20000000800 */
[----:B------:R-:W-:Y:S02]  /*4940*/  IADD3 R3, P0, RZ, -R19, RZ ;  /* 0x80000013ff037210 */ /* 0x000fe40007f1e0ff */
[----:B------:R-:W-:-:S03]  /*4950*/  I2FP.F32.U32 R7, R12 ;  /* 0x0000000c00077245 */ /* 0x000fc60000201000 */
[----:B------:R-:W1:Y:S01]  /*4960*/  LDC R6, c[0x0][0x618] ;  /* 0x00018600ff067b82 */ /* 0x000e620000000800 */
[----:B------:R-:W-:Y:S02]  /*4970*/  IMAD.X R5, RZ, RZ, ~R0, P0 ;  /* 0x000000ffff057224 */ /* 0x000fe400000e0e00 */
[----:B------:R-:W-:Y:S01]  /*4980*/  FMUL R7, R7, UR4 ;  /* 0x0000000407077c20 */ /* 0x000fe20008400000 */
[----:B------:R-:W-:Y:S01]  /*4990*/  ULDC UR4, c[0x0][0x154] ;  /* 0x0000550000047ab9 */ /* 0x000fe20000000800 */
[-C--:B------:R-:W-:Y:S02]  /*49a0*/  IMAD R0, R5, R14.reuse, RZ ;  /* 0x0000000e05007224 */ /* 0x080fe400078e02ff */
[C---:B------:R-:W-:Y:S01]  /*49b0*/  IMAD.WIDE.U32 R4, R3.reuse, R14, R16 ;  /* 0x0000000e03047225 */ /* 0x040fe200078e0010 */
[----:B------:R-:W2:Y:S01]  /*49c0*/  LDC R8, c[0x0][0x608] ;  /* 0x00018200ff087b82 */ /* 0x000ea20000000800 */
[----:B------:R-:W3:Y:S02]  /*49d0*/  F2I.U32.TRUNC.NTZ R7, R7 ;  /* 0x0000000700077305 */ /* 0x000ee4000020f000 */
[----:B------:R-:W-:Y:S01]  /*49e0*/  IMAD R3, R3, R15, R0 ;  /* 0x0000000f03037224 */ /* 0x000fe200078e0200 */
[----:B------:R-:W-:-:S03]  /*49f0*/  I2FP.F32.U32 R0, R18 ;  /* 0x0000001200007245 */ /* 0x000fc60000201000 */
[----:B------:R-:W-:Y:S01]  /*4a00*/  IMAD.IADD R3, R5, 0x1, R3 ;  /* 0x0000000105037824 */ /* 0x000fe200078e0203 */
[----:B------:R-:W4:Y:S01]  /*4a10*/  LDC R11, c[0x0][0x658] ;  /* 0x00019600ff0b7b82 */ /* 0x000f220000000800 */
[----:B0-----:R-:W-:-:S04]  /*4a20*/  ISETP.NE.U32.AND P0, PT, R24, RZ, PT ;  /* 0x000000ff1800720c */ /* 0x001fc80003f05070 */
[----:B------:R-:W-:-:S03]  /*4a30*/  ISETP.NE.AND.EX P0, PT, R25, RZ, PT, P0 ;  /* 0x000000ff1900720c */ /* 0x000fc60003f05300 */
[----:B------:R-:W0:Y:S01]  /*4a40*/  LDC R9, c[0x0][0x144] ;  /* 0x00005100ff097b82 */ /* 0x000e220000000800 */
[-C--:B-1----:R-:W-:Y:S01]  /*4a50*/  SHF.R.U64 R10, R4, R6.reuse, R3 ;  /* 0x00000006040a7219 */ /* 0x082fe20000001203 */
[----:B---3--:R-:W-:Y:S01]  /*4a60*/  IMAD.MOV R7, RZ, RZ, -R7 ;  /* 0x000000ffff077224 */ /* 0x008fe200078e0a07 */
[----:B------:R-:W-:Y:S01]  /*4a70*/  SHF.R.U32.HI R3, RZ, R6, R3 ;  /* 0x00000006ff037219 */ /* 0x000fe20000011603 */
[----:B------:R-:W-:-:S04]  /*4a80*/  FMUL R6, R0, UR4 ;  /* 0x0000000400067c20 */ /* 0x000fc80008400000 */
[----:B------:R-:W1:Y:S01]  /*4a90*/  LDC R21, c[0x0][0x148] ;  /* 0x00005200ff157b82 */ /* 0x000e620000000800 */
[----:B------:R3:W0:Y:S01]  /*4aa0*/  F2I.U32.TRUNC.NTZ R14, R6 ;  /* 0x00000006000e7305 */ /* 0x000622000020f000 */
[-CC-:B--2---:R-:W-:Y:S02]  /*4ab0*/  SHF.R.U64 R13, R10, R8.reuse, R3.reuse ;  /* 0x000000080a0d7219 */ /* 0x184fe40000001203 */
[----:B------:R-:W-:-:S04]  /*4ac0*/  SHF.R.U32.HI R0, RZ, R8, R3 ;  /* 0x00000008ff007219 */ /* 0x000fc80000011603 */
[----:B------:R-:W2:Y:S01]  /*4ad0*/  LDC R20, c[0x0][0x648] ;  /* 0x00019200ff147b82 */ /* 0x000ea20000000800 */
[-CC-:B----4-:R-:W-:Y:S02]  /*4ae0*/  SHF.R.U64 R15, R13, R11.reuse, R0.reuse ;  /* 0x0000000b0d0f7219 */ /* 0x190fe40000001200 */
[----:B------:R-:W-:-:S03]  /*4af0*/  SHF.R.U32.HI R5, RZ, R11, R0 ;  /* 0x0000000bff057219 */ /* 0x000fc60000011600 */
[----:B------:R-:W-:Y:S02]  /*4b00*/  IMAD.MOV.U32 R4, RZ, RZ, R15 ;  /* 0x000000ffff047224 */ /* 0x000fe400078e000f */
[----:B------:R-:W4:Y:S01]  /*4b10*/  LDC R26, c[0x0][0x638] ;  /* 0x00018e00ff1a7b82 */ /* 0x000f220000000800 */
[----:B0-----:R-:W-:-:S07]  /*4b20*/  IMAD R22, R9, R7, R12 ;  /* 0x0000000709167224 */ /* 0x001fce00078e020c */
[----:B------:R-:W0:Y:S08]  /*4b30*/  LDC R27, c[0x0][0x610] ;  /* 0x00018400ff1b7b82 */ /* 0x000e300000000800 */
[----:B------:R-:W0:Y:S01]  /*4b40*/  LDC R28, c[0x0][0x600] ;  /* 0x00018000ff1c7b82 */ /* 0x000e220000000800 */
[----:B-123--:R-:W-:Y:S05]  /*4b50*/  @!P0 BRA `(.L_x_97) ;  /* 0x0000000000288947 */ /* 0x00efea0003800000 */
[----:B------:R-:W1:Y:S02]  /*4b60*/  LDC R0, c[0x0][0x64c] ;  /* 0x00019300ff007b82 */ /* 0x000e640000000800 */
[----:B-1----:R-:W-:-:S05]  /*4b70*/  IADD3 R3, P0, R15, R0, RZ ;  /* 0x000000000f037210 */ /* 0x002fca0007f1e0ff */
        /* <DEDUP_REMOVED lines=8> */
.L_x_97:
[----:B------:R-:W-:Y:S01]  /*4c00*/  ISETP.NE.AND P0, PT, R2, 0x1, PT ;  /* 0x000000010200780c */ /* 0x000fe20003f05270 */
[----:B------:R-:W-:Y:S01]  /*4c10*/  IMAD.MOV R14, RZ, RZ, -R14 ;  /* 0x000000ffff0e7224 */ /* 0x000fe200078e0a0e */
[----:B------:R-:W-:Y:S02]  /*4c20*/  SHF.R.U64 R0, R4, R20, R5 ;  /* 0x0000001404007219 */ /* 0x000fe40000001205 */
[----:B------:R-:W-:Y:S02]  /*4c30*/  LOP3.LUT R3, R13, R68, RZ, 0xc0, !PT ;  /* 0x000000440d037212 */ /* 0x000fe400078ec0ff */
[----:B------:R-:W-:Y:S01]  /*4c40*/  LOP3.LUT R5, R10, R67, RZ, 0xc0, !PT ;  /* 0x000000430a057212 */ /* 0x000fe200078ec0ff */
[----:B------:R-:W-:Y:S02]  /*4c50*/  IMAD.MOV R4, RZ, RZ, -R0 ;  /* 0x000000ffff047224 */ /* 0x000fe400078e0a00 */
[----:B------:R-:W-:Y:S02]  /*4c60*/  IMAD R3, R64, R0, R3 ;  /* 0x0000000040037224 */ /* 0x000fe400078e0203 */
[----:B----4-:R-:W-:-:S02]  /*4c70*/  IMAD R0, R4, R26, R15 ;  /* 0x0000001a04007224 */ /* 0x010fc400078e020f */
[----:B------:R-:W-:Y:S02]  /*4c80*/  @P0 IMAD R22, R21, R14, R18 ;  /* 0x0000000e15160224 */ /* 0x000fe400078e0212 */
[----:B------:R-:W-:Y:S02]  /*4c90*/  IMAD.MOV.U32 R4, RZ, RZ, 0x1 ;  /* 0x00000001ff047424 */ /* 0x000fe400078e00ff */
[----:B0-----:R-:W-:Y:S02]  /*4ca0*/  IMAD R22, R3, R27, R22 ;  /* 0x0000001b03167224 */ /* 0x001fe400078e0216 */
[----:B------:R-:W-:Y:S01]  /*4cb0*/  IMAD R3, R0, R28, R5 ;  /* 0x0000001c00037224 */ /* 0x000fe200078e0205 */
[----:B------:R-:W-:-:S04]  /*4cc0*/  PRMT R0, R4, 0x7610, R0 ;  /* 0x0000761004007816 */ /* 0x000fc80000000000 */
[----:B------:R-:W-:Y:S02]  /*4cd0*/  SEL R18, R3, R22, !P0 ;  /* 0x0000001603127207 */ /* 0x000fe40004000000 */
[----:B------:R-:W-:-:S07]  /*4ce0*/  SEL R22, R22, R3, !P0 ;  /* 0x0000000316167207 */ /* 0x000fce0004000000 */
.L_x_95:
[----:B------:R-:W-:Y:S01]  /*4cf0*/  UIMAD.WIDE.U32 UR4, UR38, 0x24924925, URZ ;  /* 0x24924925260478a5 */ /* 0x000fe2000f8e003f */
[----:B------:R-:W-:Y:S02]  /*4d00*/  LOP3.LUT P0, RZ, R0, 0xff, RZ, 0xc0, !PT ;  /* 0x000000ff00ff7812 */ /* 0x000fe4000780c0ff */
[----:B------:R-:W-:Y:S01]  /*4d10*/  LOP3.LUT R73, R73, 0x1, RZ, 0x3c, !PT ;  /* 0x0000000149497812 */ /* 0x000fe200078e3cff */
[----:B------:R-:W-:-:S04]  /*4d20*/  UIADD3 UR4, UR38, -UR5, URZ ;  /* 0x8000000526047290 */ /* 0x000fc8000fffe03f */
[----:B------:R-:W-:-:S04]  /*4d30*/  ULEA.HI UR4, UR4, UR5, URZ, 0x1f ;  /* 0x0000000504047291 */ /* 0x000fc8000f8ff83f */
[----:B------:R-:W-:-:S04]  /*4d40*/  USHF.R.U32.HI UR4, URZ, 0x2, UR4 ;  /* 0x000000023f047899 */ /* 0x000fc80008011604 */
[----:B------:R-:W-:Y:S01]  /*4d50*/  UIMAD UR38, UR4, -0x7, UR38 ;  /* 0xfffffff9042678a4 */ /* 0x000fe2000f8e0226 */
[----:B------:R-:W-:Y:S11]  /*4d60*/  @P0 BRA `(.L_x_98) ;  /* 0xffffffc8002c0947 */ /* 0x000ff6000383ffff */
[----:B------:R-:W-:Y:S05]  /*4d70*/  EXIT ;  /* 0x000000000000794d */ /* 0x000fea0003800000 */
.L_x_13:
[----:B------:R-:W-:-:S08]  /*4d80*/  ISETP.NE.AND P0, PT, R14, RZ, PT ;  /* 0x000000ff0e00720c */ /* 0x000fd00003f05270 */
[----:B0-----:R-:W0:-:S00]  /*4d90*/  USETMAXREG.DEALLOC.CTAPOOL 0x28 ;  /* 0x00000028000079c8 */ /* 0x001e0000080e0500 */
[----:B------:R-:W-:Y:S05]  /*4da0*/  @P0 EXIT ;  /* 0x000000000000094d */ /* 0x000fea0003800000 */
[----:B0-----:R-:W-:Y:S01]  /*4db0*/  LOP3.LUT P0, RZ, R3, 0xff, RZ, 0xc0, !PT ;  /* 0x000000ff03ff7812 */ /* 0x001fe2000780c0ff */
[----:B------:R-:W-:Y:S02]  /*4dc0*/  IMAD.MOV.U32 R3, RZ, RZ, 0x1 ;  /* 0x00000001ff037424 */ /* 0x000fe400078e00ff */
[----:B------:R-:W-:-:S10]  /*4dd0*/  IMAD.MOV.U32 R8, RZ, RZ, RZ ;  /* 0x000000ffff087224 */ /* 0x000fd400078e00ff */
[----:B------:R-:W-:Y:S05]  /*4de0*/  @!P0 BRA `(.L_x_99) ;  /* 0x0000000c003c8947 */ /* 0x000fea0003800000 */
[----:B------:R-:W-:Y:S01]  /*4df0*/  LOP3.LUT P0, RZ, R4, 0x1f, RZ, 0xc0, !PT ;  /* 0x0000001f04ff7812 */ /* 0x000fe2000780c0ff */
[----:B------:R-:W-:Y:S01]  /*4e00*/  ULDC UR5, c[0x0][0x658] ;  /* 0x0001960000057ab9 */ /* 0x000fe20000000800 */
[----:B------:R-:W-:Y:S01]  /*4e10*/  UMOV UR6, 0xffffffff ;  /* 0xffffffff00067882 */ /* 0x000fe20000000000 */
[----:B------:R-:W-:Y:S01]  /*4e20*/  BSSY B0, `(.L_x_99) ;  /* 0x00000cb000007945 */ /* 0x000fe20003800000 */
[----:B------:R-:W-:Y:S01]  /*4e30*/  USHF.L.U32 UR6, UR6, UR5, URZ ;  /* 0x0000000506067299 */ /* 0x000fe2000800063f */
[C---:B------:R-:W-:Y:S01]  /*4e40*/  ISETP.NE.AND P2, PT, R5.reuse, RZ, PT ;  /* 0x000000ff0500720c */ /* 0x040fe20003f45270 */
[----:B------:R-:W-:Y:S01]  /*4e50*/  UMOV UR7, 0x1 ;  /* 0x0000000100077882 */ /* 0x000fe20000000000 */
[----:B------:R-:W-:Y:S01]  /*4e60*/  ISETP.NE.OR P0, PT, R5, RZ, !P0 ;  /* 0x000000ff0500720c */ /* 0x000fe20004705670 */
[----:B------:R-:W-:Y:S01]  /*4e70*/  IMAD.MOV.U32 R10, RZ, RZ, 0x1 ;  /* 0x00000001ff0a7424 */ /* 0x000fe200078e00ff */
[----:B------:R-:W-:Y:S01]  /*4e80*/  LOP3.LUT R9, R23, 0x2, RZ, 0xfc, !PT ;  /* 0x0000000217097812 */ /* 0x000fe200078efcff */
[----:B------:R-:W-:Y:S01]  /*4e90*/  IMAD.MOV.U32 R3, RZ, RZ, 0x1 ;  /* 0x00000001ff037424 */ /* 0x000fe200078e00ff */
[----:B------:R-:W-:Y:S01]  /*4ea0*/  ULDC UR4, c[0x0][0x600] ;  /* 0x0001800000047ab9 */ /* 0x000fe20000000800 */
[----:B------:R-:W-:Y:S01]  /*4eb0*/  IMAD.MOV.U32 R8, RZ, RZ, RZ ;  /* 0x000000ffff087224 */ /* 0x000fe200078e00ff */
[----:B------:R-:W-:-:S02]  /*4ec0*/  USHF.L.U32 UR13, UR7, UR5, URZ ;  /* 0x00000005070d7299 */ /* 0x000fc4000800063f */
[----:B------:R-:W-:Y:S02]  /*4ed0*/  UIADD3 UR21, UR40, 0x1, URZ ;  /* 0x0000000128157890 */ /* 0x000fe4000fffe03f */
[----:B------:R-:W-:Y:S02]  /*4ee0*/  UIADD3 UR4, UR4, -0x1, URZ ;  /* 0xffffffff04047890 */ /* 0x000fe4000fffe03f */
[----:B------:R-:W-:Y:S01]  /*4ef0*/  ULOP3.LUT UR5, URZ, UR6, URZ, 0x33, !UPT ;  /* 0x000000063f057292 */ /* 0x000fe2000f8e333f */
[----:B------:R-:W-:-:S11]  /*4f00*/  ULDC.64 UR22, c[0x0][0x198] ;  /* 0x0000660000167ab9 */ /* 0x000fd60000000a00 */
.L_x_111:
[----:B------:R-:W-:-:S03]  /*4f10*/  UMOV UR6, 0xffffffff ;  /* 0xffffffff00067882 */ /* 0x000fc60000000000 */
[----:B------:R-:W-:Y:S05]  /*4f20*/  BRA.DIV UR6, `(.L_x_100) ;  /* 0x0000001206747947 */ /* 0x000fea000b800000 */
[----:B------:R-:W-:-:S13]  /*4f30*/  ELECT P6, URZ, PT ;  /* 0x00000000003f782f */ /* 0x000fda00038c0000 */
.L_x_127:
[----:B------:R-:W0:Y:S01]  /*4f40*/  LDC R4, c[0x0][0x28c] ;  /* 0x0000a300ff047b82 */ /* 0x000e220000000800 */
[----:B------:R-:W-:Y:S01]  /*4f50*/  BSSY B1, `(.L_x_101) ;  /* 0x0000041000017945 */ /* 0x000fe20003800000 */
[----:B0-----:R-:W-:-:S13]  /*4f60*/  ISETP.LT.OR P6, PT, R4, 0x1, !P6 ;  /* 0x000000010400780c */ /* 0x001fda00077c1670 */
[----:B------:R-:W-:Y:S05]  /*4f70*/  @P6 BRA `(.L_x_102) ;  /* 0x0000000000f86947 */ /* 0x000fea0003800000 */
[----:B------:R-:W-:Y:S02]  /*4f80*/  IMAD.SHL.U32 R22, R22, 0x40, RZ ;  /* 0x0000004016167824 */ /* 0x000fe400078e00ff */
[----:B------:R-:W-:Y:S02]  /*4f90*/  IMAD.SHL.U32 R18, R18, 0x40, RZ ;  /* 0x0000004012127824 */ /* 0x000fe400078e00ff */
[----:B------:R-:W-:Y:S02]  /*4fa0*/  IMAD.MOV.U32 R13, RZ, RZ, RZ ;  /* 0x000000ffff0d7224 */ /* 0x000fe400078e00ff */
[----:B------:R-:W-:Y:S02]  /*4fb0*/  IMAD.U32 R14, RZ, RZ, UR21 ;  /* 0x00000015ff0e7e24 */ /* 0x000fe4000f8e00ff */
[----:B------:R-:W-:Y:S02]  /*4fc0*/  IMAD.MOV.U32 R4, RZ, RZ, R3 ;  /* 0x000000ffff047224 */ /* 0x000fe400078e0003 */
[----:B------:R-:W-:-:S07]  /*4fd0*/  IMAD.MOV.U32 R5, RZ, RZ, R8 ;  /* 0x000000ffff057224 */ /* 0x000fce00078e0008 */
.L_x_106:
[----:B------:R-:W0:Y:S01]  /*4fe0*/  S2R R7, SR_CgaCtaId ;  /* 0x0000000000077919 */ /* 0x000e220000008800 */
[----:B------:R-:W-:-:S04]  /*4ff0*/  MOV R6, 0x400 ;  /* 0x0000040000067802 */ /* 0x000fc80000000f00 */
[----:B0-----:R-:W-:Y:S02]  /*5000*/  LEA R12, R7, R6, 0x18 ;  /* 0x00000006070c7211 */ /* 0x001fe400078ec0ff */
[----:B------:R-:W-:Y:S01]  /*5010*/  SHF.L.U32 R6, R4, 0x1f, RZ ;  /* 0x0000001f04067819 */ /* 0x000fe200000006ff */
[----:B------:R-:W0:Y:S02]  /*5020*/  @!P2 LDC R7, c[0x0][0x500] ;  /* 0x00014000ff07ab82 */ /* 0x000e240000000800 */
[----:B------:R-:W-:-:S04]  /*5030*/  IMAD R11, R5, 0x8, R12 ;  /* 0x00000008050b7824 */ /* 0x000fc800078e020c */
[----:B------:R-:W1:Y:S02]  /*5040*/  SYNCS.PHASECHK.TRANS64.TRYWAIT P1, [R11+URZ+0x38], R6 ;  /* 0x000038060b0075a7 */ /* 0x000e64000802017f */
[----:B-1----:R-:W-:Y:S05]  /*5050*/  @!P1 BRA `(.L_x_103) ;  /* 0x0000001000489947 */ /* 0x002fea0003800000 */
.L_x_128:
[----:B-1----:R-:W-:Y:S01]  /*5060*/  PRMT R6, R9, 0x9910, RZ ;  /* 0x0000991009067816 */ /* 0x002fe200000000ff */
[----:B0-----:R0:W-:Y:S03]  /*5070*/  @!P2 SYNCS.ARRIVE.TRANS64 RZ, [R11+URZ], R7 ;  /* 0x000000070bffa9a7 */ /* 0x0011e6000800003f */
[----:B------:R-:W-:-:S13]  /*5080*/  ISETP.NE.AND P1, PT, R6, 0x2, PT ;  /* 0x000000020600780c */ /* 0x000fda0003f25270 */
[----:B0-----:R-:W-:Y:S05]  /*5090*/  @P1 BRA `(.L_x_104) ;  /* 0x0000000000041947 */ /* 0x001fea0003800000 */
[----:B------:R-:W-:Y:S01]  /*50a0*/  BPT.TRAP 0x1 ;  /* 0x000000040000795c */ /* 0x000fe20000300000 */
.L_x_104:
[----:B------:R-:W-:Y:S05]  /*50b0*/  @P0 BRA `(.L_x_105) ;  /* 0x0000000000040947 */ /* 0x000fea0003800000 */
[----:B------:R-:W-:Y:S01]  /*50c0*/  BPT.TRAP 0x1 ;  /* 0x000000040000795c */ /* 0x000fe20000300000 */
.L_x_105:
[----:B------:R-:W-:Y:S01]  /*50d0*/  IMAD R12, R5, 0x4000, R12 ;  /* 0x00004000050c7824 */ /* 0x000fe200078e020c */
[----:B------:R-:W-:Y:S01]  /*50e0*/  R2UR UR34, R13 ;  /* 0x000000000d2272ca */ /* 0x000fe200000e0000 */
[----:B------:R-:W-:Y:S01]  /*50f0*/  VIADD R14, R14, 0xffffffff ;  /* 0xffffffff0e0e7836 */ /* 0x000fe20000000000 */
[----:B------:R-:W-:Y:S01]  /*5100*/  R2UR UR33, R11 ;  /* 0x000000000b2172ca */ /* 0x000fe200000e0000 */
[----:B------:R-:W-:Y:S01]  /*5110*/  UIADD3 UR6, UP0, UR22, 0xf0, URZ ;  /* 0x000000f016067890 */ /* 0x000fe2000ff1e03f */
[----:B------:R-:W-:Y:S01]  /*5120*/  R2UR UR8, R12 ;  /* 0x000000000c0872ca */ /* 0x000fe200000e0000 */
[----:B------:R-:W-:Y:S01]  /*5130*/  UIADD3 UR30, UP1, UR22, 0x1f0, URZ ;  /* 0x000001f0161e7890 */ /* 0x000fe2000ff3e03f */
[----:B------:R-:W-:Y:S01]  /*5140*/  R2UR UR35, R22 ;  /* 0x00000000162372ca */ /* 0x000fe200000e0000 */
[----:B------:R-:W-:Y:S01]  /*5150*/  UIADD3.X UR7, URZ, UR23, URZ, UP0, !UPT ;  /* 0x000000173f077290 */ /* 0x000fe200087fe43f */
[----:B------:R-:W-:Y:S01]  /*5160*/  R2UR UR36, R19 ;  /* 0x00000000132472ca */ /* 0x000fe200000e0000 */
[----:B------:R-:W-:Y:S01]  /*5170*/  UIADD3.X UR31, URZ, UR23, URZ, UP1, !UPT ;  /* 0x000000173f1f7290 */ /* 0x000fe20008ffe43f */
[----:B------:R-:W-:Y:S01]  /*5180*/  R2UR UR19, R18 ;  /* 0x00000000121372ca */ /* 0x000fe200000e0000 */
[----:B------:R-:W-:Y:S01]  /*5190*/  VIADD R5, R5, 0x1 ;  /* 0x0000000105057836 */ /* 0x000fe20000000000 */
[----:B------:R-:W-:Y:S01]  /*51a0*/  ISETP.GT.AND P3, PT, R14, 0x1, PT ;  /* 0x000000010e00780c */ /* 0x000fe20003f64270 */
[----:B------:R-:W-:Y:S01]  /*51b0*/  UIADD3 UR26, UR34, 0x40, URZ ;  /* 0x00000040221a7890 */ /* 0x000fe2000fffe03f */
[----:B------:R-:W-:Y:S01]  /*51c0*/  VIADD R13, R13, 0x80 ;  /* 0x000000800d0d7836 */ /* 0x000fe20000000000 */
[----:B------:R-:W-:Y:S01]  /*51d0*/  UMOV UR14, 0x0 ;  /* 0x00000000000e7882 */ /* 0x000fe20000000000 */
[----:B------:R-:W-:Y:S01]  /*51e0*/  UMOV UR15, 0x10000000 ;  /* 0x10000000000f7882 */ /* 0x000fe20000000000 */
[----:B------:R-:W-:Y:S01]  /*51f0*/  UIADD3 UR32, UR8, 0x180, URZ ;  /* 0x0000018008207890 */ /* 0x000fe2000fffe03f */
[----:B------:R-:W-:Y:S01]  /*5200*/  ISETP.NE.AND P1, PT, R5, 0x7, PT ;  /* 0x000000070500780c */ /* 0x000fe20003f25270 */
[----:B------:R-:W-:-:S02]  /*5210*/  UIADD3 UR24, UR8, 0x2180, URZ ;  /* 0x0000218008187890 */ /* 0x000fc4000fffe03f */
[----:B------:R-:W-:Y:S01]  /*5220*/  UIADD3 UR16, UR8, 0x1c180, URZ ;  /* 0x0001c18008107890 */ /* 0x000fe2000fffe03f */
[----:B------:R-:W-:Y:S01]  /*5230*/  SEL R7, RZ, 0x1, P1 ;  /* 0x00000001ff077807 */ /* 0x000fe20000800000 */
[----:B------:R-:W-:Y:S01]  /*5240*/  UIADD3 UR8, UR8, 0x1e180, URZ ;  /* 0x0001e18008087890 */ /* 0x000fe2000fffe03f */
[----:B------:R-:W-:Y:S01]  /*5250*/  SEL R5, R5, RZ, P1 ;  /* 0x000000ff05057207 */ /* 0x000fe20000800000 */
[----:B------:R-:W-:Y:S01]  /*5260*/  UMOV UR25, UR33 ;  /* 0x0000002100197c82 */ /* 0x000fe20008000000 */
[----:B------:R-:W-:Y:S01]  /*5270*/  UMOV UR27, UR35 ;  /* 0x00000023001b7c82 */ /* 0x000fe20008000000 */
[----:B------:R-:W-:Y:S01]  /*5280*/  UMOV UR28, UR36 ;  /* 0x00000024001c7c82 */ /* 0x000fe20008000000 */
[----:B------:R-:W-:Y:S01]  /*5290*/  UMOV UR17, UR33 ;  /* 0x0000002100117c82 */ /* 0x000fe20008000000 */
[----:B------:R-:W-:Y:S01]  /*52a0*/  UMOV UR18, UR34 ;  /* 0x0000002200127c82 */ /* 0x000fe20008000000 */
[----:B------:R-:W-:Y:S01]  /*52b0*/  UMOV UR20, UR36 ;  /* 0x0000002400147c82 */ /* 0x000fe20008000000 */
[----:B------:R0:W-:Y:S01]  /*52c0*/  UTMALDG.3D [UR32], [UR6], desc[UR14] ;  /* 0x00000e20060075b4 */ /* 0x0001e20008011000 */
[----:B------:R-:W-:Y:S01]  /*52d0*/  UMOV UR9, UR33 ;  /* 0x0000002100097c82 */ /* 0x000fe20008000000 */
[----:B------:R-:W-:Y:S01]  /*52e0*/  UMOV UR11, UR19 ;  /* 0x00000013000b7c82 */ /* 0x000fe20008000000 */
[----:B------:R-:W-:Y:S01]  /*52f0*/  UMOV UR12, UR36 ;  /* 0x00000024000c7c82 */ /* 0x000fe20008000000 */
[----:B------:R-:W-:Y:S01]  /*5300*/  UMOV UR10, UR26 ;  /* 0x0000001a000a7c82 */ /* 0x000fe20008000000 */
[----:B------:R-:W-:Y:S01]  /*5310*/  LOP3.LUT R4, R4, R7, RZ, 0x3c, !PT ;  /* 0x0000000704047212 */ /* 0x000fe200078e3cff */
[----:B------:R0:W-:Y:S01]  /*5320*/  UTMALDG.3D [UR24], [UR6], desc[UR14] ;  /* 0x00000e18060075b4 */ /* 0x0001e20008011000 */
[----:B------:R0:W-:Y:S01]  /*5330*/  UTMALDG.3D [UR16], [UR30], desc[UR14] ;  /* 0x00000e101e0075b4 */ /* 0x0001e20008011000 */
[----:B------:R0:W-:Y:S02]  /*5340*/  UTMALDG.3D [UR8], [UR30], desc[UR14] ;  /* 0x00000e081e0075b4 */ /* 0x0001e40008011000 */
[----:B0-----:R-:W-:Y:S05]  /*5350*/  @P3 BRA `(.L_x_106) ;  /* 0xfffffffc00203947 */ /* 0x001fea000383ffff */
.L_x_102:
[----:B------:R-:W-:Y:S05]  /*5360*/  BSYNC B1 ;  /* 0x0000000000017941 */ /* 0x000fea0003800000 */
.L_x_101:
[----:B------:R-:W2:Y:S01]  /*5370*/  LDL.64 R20, [R1] ;  /* 0x0000000001147983 */ /* 0x000ea20000100a00 */
[----:B------:R-:W-:Y:S01]  /*5380*/  LOP3.LUT P4, RZ, R10, 0xff, RZ, 0xc0, !PT ;  /* 0x000000ff0aff7812 */ /* 0x000fe2000788c0ff */
[----:B------:R-:W-:Y:S01]  /*5390*/  VIADD R11, R8, UR40 ;  /* 0x00000028080b7c36 */ /* 0x000fe20008000000 */
[----:B------:R-:W-:Y:S01]  /*53a0*/  ULDC.64 UR6, c[0x0][0x650] ;  /* 0x0001940000067ab9 */ /* 0x000fe20000000a00 */
[----:B------:R-:W-:Y:S01]  /*53b0*/  IMAD.U32 R8, RZ, RZ, UR40 ;  /* 0x00000028ff087e24 */ /* 0x000fe2000f8e00ff */
[----:B------:R-:W-:Y:S01]  /*53c0*/  UISETP.GE.U32.AND UP0, UPT, UR40, 0x7, UPT ;  /* 0x000000072800788c */ /* 0x000fe2000bf06070 */
[C---:B------:R-:W-:Y:S01]  /*53d0*/  IMAD.WIDE.U32 R4, R11.reuse, 0x24924925, RZ ;  /* 0x249249250b047825 */ /* 0x040fe200078e00ff */
[----:B------:R-:W-:Y:S01]  /*53e0*/  ISETP.GT.U32.AND P1, PT, R11, 0x6, PT ;  /* 0x000000060b00780c */ /* 0x000fe20003f24070 */
[----:B------:R-:W-:Y:S01]  /*53f0*/  BSSY B1, `(.L_x_107) ;  /* 0x000006b000017945 */ /* 0x000fe20003800000 */
[----:B------:R-:W-:Y:S01]  /*5400*/  PRMT R10, RZ, 0x7610, R10 ;  /* 0x00007610ff0a7816 */ /* 0x000fe2000000000a */
[----:B------:R-:W-:Y:S01]  /*5410*/  IMAD.MOV.U32 R22, RZ, RZ, -0x1 ;  /* 0xffffffffff167424 */ /* 0x000fe200078e00ff */
[----:B------:R-:W-:Y:S01]  /*5420*/  ISETP.LT.U32.AND P1, PT, R8, 0x7, P1 ;  /* 0x000000070800780c */ /* 0x000fe20000f21070 */
[----:B------:R-:W-:Y:S01]  /*5430*/  IMAD.MOV.U32 R18, RZ, RZ, -0x1 ;  /* 0xffffffffff127424 */ /* 0x000fe200078e00ff */
[----:B------:R-:W-:Y:S01]  /*5440*/  PLOP3.LUT P3, PT, PT, PT, UP0, 0x80, 0x0 ;  /* 0x000000000000781c */ /* 0x000fe20003f6f008 */
[----:B------:R-:W0:Y:S01]  /*5450*/  @P4 S2R R7, SR_CgaCtaId ;  /* 0x0000000000074919 */ /* 0x000e220000008800 */
[----:B------:R-:W-:Y:S01]  /*5460*/  SEL R4, RZ, 0x1, !P1 ;  /* 0x00000001ff047807 */ /* 0x000fe20004800000 */
[----:B------:R-:W-:Y:S01]  /*5470*/  IMAD.MOV.U32 R19, RZ, RZ, -0x1 ;  /* 0xffffffffff137424 */ /* 0x000fe200078e00ff */
[----:B------:R-:W-:-:S02]  /*5480*/  @P4 MOV R6, 0x400 ;  /* 0x0000040000064802 */ /* 0x000fc40000000f00 */
[----:B------:R-:W-:Y:S02]  /*5490*/  LOP3.LUT R3, R3, R4, RZ, 0x3c, !PT ;  /* 0x0000000403037212 */ /* 0x000fe400078e3cff */
[----:B------:R-:W-:Y:S02]  /*54a0*/  PRMT R4, RZ, 0x7610, R4 ;  /* 0x00007610ff047816 */ /* 0x000fe40000000004 */
[----:B0-----:R-:W-:Y:S01]  /*54b0*/  @P4 LEA R6, R7, R6, 0x18 ;  /* 0x0000000607064211 */ /* 0x001fe200078ec0ff */
[----:B------:R-:W-:-:S03]  /*54c0*/  IMAD.IADD R7, R11, 0x1, -R5 ;  /* 0x000000010b077824 */ /* 0x000fc600078e0a05 */
[----:B------:R0:W-:Y:S02]  /*54d0*/  @P4 SYNCS.ARRIVE.TRANS64.A1T0 RZ, [R6+URZ+0xa8], RZ ;  /* 0x0000a8ff06ff49a7 */ /* 0x0001e4000810003f */
[----:B------:R-:W-:-:S04]  /*54e0*/  LEA.HI R7, R7, R5, RZ, 0x1f ;  /* 0x0000000507077211 */ /* 0x000fc800078ff8ff */
[----:B------:R-:W-:-:S04]  /*54f0*/  SHF.R.U32.HI R8, RZ, 0x2, R7 ;  /* 0x00000002ff087819 */ /* 0x000fc80000011607 */
[----:B------:R-:W-:Y:S01]  /*5500*/  @P3 LOP3.LUT R3, R3, 0x1, R8, 0x78, !PT ;  /* 0x0000000103033812 */ /* 0x000fe200078e7808 */
[----:B------:R-:W-:Y:S01]  /*5510*/  IMAD R8, R8, -0x7, R11 ;  /* 0xfffffff908087824 */ /* 0x000fe200078e020b */
[----:B--2---:R-:W-:-:S05]  /*5520*/  IADD3 R16, P1, R16, R20, RZ ;  /* 0x0000001410107210 */ /* 0x004fca0007f3e0ff */
[----:B------:R-:W-:Y:S01]  /*5530*/  IMAD.X R17, R17, 0x1, R0, P1 ;  /* 0x0000000111117824 */ /* 0x000fe200008e0600 */
[----:B------:R-:W-:-:S04]  /*5540*/  ISETP.GE.U32.AND P1, PT, R16, UR6, PT ;  /* 0x0000000610007c0c */ /* 0x000fc8000bf26070 */
[----:B------:R-:W-:-:S13]  /*5550*/  ISETP.GE.U32.AND.EX P1, PT, R17, UR7, PT, P1 ;  /* 0x0000000711007c0c */ /* 0x000fda000bf26110 */
[----:B0-----:R-:W-:Y:S05]  /*5560*/  @P1 BRA `(.L_x_108) ;  /* 0x00000004004c1947 */ /* 0x001fea0003800000 */
[----:B------:R-:W0:Y:S01]  /*5570*/  S2R R12, SR_CTAID.X ;  /* 0x00000000000c7919 */ /* 0x000e220000002500 */
[----:B------:R-:W-:Y:S01]  /*5580*/  ULDC.64 UR6, c[0x0][0x628] ;  /* 0x00018a0000067ab9 */ /* 0x000fe20000000a00 */
[----:B------:R-:W1:Y:S01]  /*5590*/  LDC R13, c[0x0][0x144] ;  /* 0x00005100ff0d7b82 */ /* 0x000e620000000800 */
[----:B------:R-:W-:Y:S01]  /*55a0*/  ISETP.NE.U32.AND P1, PT, RZ, UR6, PT ;  /* 0x00000006ff007c0c */ /* 0x000fe2000bf25070 */
[----:B------:R-:W2:Y:S01]  /*55b0*/  S2R R11, SR_CTAID.Y ;  /* 0x00000000000b7919 */ /* 0x000ea20000002600 */
[----:B------:R-:W-:Y:S01]  /*55c0*/  ULDC UR8, c[0x0][0x150] ;  /* 0x0000540000087ab9 */ /* 0x000fe20000000800 */
[----:B------:R-:W-:Y:S01]  /*55d0*/  ULDC UR9, c[0x0][0x630] ;  /* 0x00018c0000097ab9 */ /* 0x000fe20000000800 */
[----:B------:R-:W-:Y:S01]  /*55e0*/  ISETP.NE.AND.EX P1, PT, RZ, UR7, PT, P1 ;  /* 0x00000007ff007c0c */ /* 0x000fe2000bf25310 */
[----:B------:R-:W-:Y:S01]  /*55f0*/  IMAD.MOV.U32 R4, RZ, RZ, R16 ;  /* 0x000000ffff047224 */ /* 0x000fe200078e0010 */
[----:B0-----:R-:W-:-:S05]  /*5600*/  I2FP.F32.U32 R5, R12 ;  /* 0x0000000c00057245 */ /* 0x001fca0000201000 */
[----:B------:R-:W-:Y:S01]  /*5610*/  FMUL R14, R5, UR8 ;  /* 0x00000008050e7c20 */ /* 0x000fe20008400000 */
[----:B------:R-:W-:-:S05]  /*5620*/  IMAD.MOV.U32 R5, RZ, RZ, R17 ;  /* 0x000000ffff057224 */ /* 0x000fca00078e0011 */
[----:B--2---:R-:W-:Y:S05]  /*5630*/  @!P1 BRA `(.L_x_109) ;  /* 0x0000000000289947 */ /* 0x004fea0003800000 */
[----:B------:R-:W-:Y:S02]  /*5640*/  ULDC UR8, c[0x0][0x634] ;  /* 0x00018d0000087ab9 */ /* 0x000fe40000000800 */
[----:B------:R-:W-:-:S05]  /*5650*/  IADD3 R5, P1, R16, UR8, RZ ;  /* 0x0000000810057c10 */ /* 0x000fca000ff3e0ff */
[----:B------:R-:W-:-:S04]  /*5660*/  IMAD.X R15, RZ, RZ, R17, P1 ;  /* 0x000000ffff0f7224 */ /* 0x000fc800008e0611 */
[----:B------:R-:W-:-:S04]  /*5670*/  IMAD.WIDE.U32 R6, R15, UR6, RZ ;  /* 0x000000060f067c25 */ /* 0x000fc8000f8e00ff */
[----:B------:R-:W-:-:S04]  /*5680*/  IMAD.WIDE.U32 R6, P1, R5, UR7, R6 ;  /* 0x0000000705067c25 */ /* 0x000fc8000f820006 */
[----:B------:R-:W-:-:S04]  /*5690*/  IMAD.WIDE.U32 R4, R5, UR6, RZ ;  /* 0x0000000605047c25 */ /* 0x000fc8000f8e00ff */
[----:B------:R-:W-:Y:S01]  /*56a0*/  IMAD.MOV.U32 R4, RZ, RZ, R7 ;  /* 0x000000ffff047224 */ /* 0x000fe200078e0007 */
[----:B------:R-:W-:Y:S01]  /*56b0*/  IADD3 RZ, P3, R5, R6, RZ ;  /* 0x0000000605ff7210 */ /* 0x000fe20007f7e0ff */
[----:B------:R-:W-:-:S04]  /*56c0*/  IMAD.X R5, RZ, RZ, RZ, P1 ;  /* 0x000000ffff057224 */ /* 0x000fc800008e06ff */
[----:B------:R-:W-:-:S08]  /*56d0*/  IMAD.WIDE.U32.X R4, R15, UR7, R4, P3 ;  /* 0x000000070f047c25 */ /* 0x000fd000098e0404 */
.L_x_109:
[--C-:B------:R-:W-:Y:S01]  /*56e0*/  SHF.R.U64 R19, R4, UR9, R5.reuse ;  /* 0x0000000904137c19 */ /* 0x100fe20008001205 */
[----:B------:R-:W0:Y:S01]  /*56f0*/  F2I.U32.TRUNC.NTZ R14, R14 ;  /* 0x0000000e000e7305 */ /* 0x000e22000020f000 */
[----:B------:R-:W-:Y:S01]  /*5700*/  SHF.R.U32.HI R4, RZ, UR9, R5 ;  /* 0x00000009ff047c19 */ /* 0x000fe20008011605 */
[----:B------:R-:W-:Y:S01]  /*5710*/  ULDC.64 UR6, c[0x0][0x620] ;  /* 0x0001880000067ab9 */ /* 0x000fe20000000a00 */
[----:B------:R-:W-:Y:S01]  /*5720*/  IADD3 R7, P1, RZ, -R19, RZ ;  /* 0x80000013ff077210 */ /* 0x000fe20007f3e0ff */
[----:B------:R-:W-:Y:S01]  /*5730*/  ULDC.64 UR8, c[0x0][0x640] ;  /* 0x0001900000087ab9 */ /* 0x000fe20000000a00 */
[----:B------:R-:W2:Y:S03]  /*5740*/  LDC R18, c[0x0][0x148] ;  /* 0x00005200ff127b82 */ /* 0x000ea60000000800 */
[----:B------:R-:W-:Y:S01]  /*5750*/  IMAD.X R4, RZ, RZ, ~R4, P1 ;  /* 0x000000ffff047224 */ /* 0x000fe200008e0e04 */
[----:B------:R-:W-:-:S03]  /*5760*/  ISETP.NE.U32.AND P1, PT, RZ, UR8, PT ;  /* 0x00000008ff007c0c */ /* 0x000fc6000bf25070 */
[----:B------:R-:W-:Y:S01]  /*5770*/  IMAD R6, R4, UR6, RZ ;  /* 0x0000000604067c24 */ /* 0x000fe2000f8e02ff */
[----:B------:R-:W-:Y:S01]  /*5780*/  ISETP.NE.AND.EX P1, PT, RZ, UR9, PT, P1 ;  /* 0x00000009ff007c0c */ /* 0x000fe2000bf25310 */
[----:B------:R-:W-:Y:S01]  /*5790*/  IMAD.WIDE.U32 R4, R7, UR6, R16 ;  /* 0x0000000607047c25 */ /* 0x000fe2000f8e0010 */
[----:B------:R-:W-:-:S03]  /*57a0*/  ULDC UR6, c[0x0][0x618] ;  /* 0x0001860000067ab9 */ /* 0x000fc60000000800 */
[----:B------:R-:W-:Y:S01]  /*57b0*/  IMAD R7, R7, UR7, R6 ;  /* 0x0000000707077c24 */ /* 0x000fe2000f8e0206 */
[----:B------:R-:W-:Y:S01]  /*57c0*/  ULDC UR7, c[0x0][0x154] ;  /* 0x0000550000077ab9 */ /* 0x000fe20000000800 */
[----:B0-----:R-:W-:Y:S02]  /*57d0*/  IMAD.MOV R6, RZ, RZ, -R14 ;  /* 0x000000ffff067224 */ /* 0x001fe400078e0a0e */
[----:B------:R-:W-:Y:S02]  /*57e0*/  IMAD.IADD R5, R5, 0x1, R7 ;  /* 0x0000000105057824 */ /* 0x000fe400078e0207 */
[----:B-1----:R-:W-:Y:S01]  /*57f0*/  IMAD R12, R13, R6, R12 ;  /* 0x000000060d0c7224 */ /* 0x002fe200078e020c */
[----:B------:R-:W-:Y:S02]  /*5800*/  I2FP.F32.U32 R6, R11 ;  /* 0x0000000b00067245 */ /* 0x000fe40000201000 */
[--C-:B------:R-:W-:Y:S02]  /*5810*/  SHF.R.U64 R13, R4, UR6, R5.reuse ;  /* 0x00000006040d7c19 */ /* 0x100fe40008001205 */
[----:B------:R-:W-:Y:S01]  /*5820*/  SHF.R.U32.HI R4, RZ, UR6, R5 ;  /* 0x00000006ff047c19 */ /* 0x000fe20008011605 */
[----:B------:R-:W-:Y:S01]  /*5830*/  FMUL R6, R6, UR7 ;  /* 0x0000000706067c20 */ /* 0x000fe20008400000 */
[----:B------:R-:W-:-:S02]  /*5840*/  ULDC UR6, c[0x0][0x608] ;  /* 0x0001820000067ab9 */ /* 0x000fc40000000800 */
[--C-:B------:R-:W-:Y:S01]  /*5850*/  SHF.R.U64 R15, R13, UR6, R4.reuse ;  /* 0x000000060d0f7c19 */ /* 0x100fe20008001204 */
[----:B------:R0:W1:Y:S01]  /*5860*/  F2I.U32.TRUNC.NTZ R20, R6 ;  /* 0x0000000600147305 */ /* 0x000062000020f000 */
[----:B------:R-:W-:Y:S01]  /*5870*/  SHF.R.U32.HI R4, RZ, UR6, R4 ;  /* 0x00000006ff047c19 */ /* 0x000fe20008011604 */
[----:B------:R-:W-:-:S03]  /*5880*/  ULDC UR6, c[0x0][0x658] ;  /* 0x0001960000067ab9 */ /* 0x000fc60000000800 */
[--C-:B------:R-:W-:Y:S02]  /*5890*/  SHF.R.U64 R14, R15, UR6, R4.reuse ;  /* 0x000000060f0e7c19 */ /* 0x100fe40008001204 */
[----:B------:R-:W-:-:S03]  /*58a0*/  SHF.R.U32.HI R21, RZ, UR6, R4 ;  /* 0x00000006ff157c19 */ /* 0x000fc60008011604 */
[----:B------:R-:W-:Y:S02]  /*58b0*/  IMAD.MOV.U32 R4, RZ, RZ, R14 ;  /* 0x000000ffff047224 */ /* 0x000fe400078e000e */
[----:B------:R-:W-:Y:S01]  /*58c0*/  IMAD.MOV.U32 R5, RZ, RZ, R21 ;  /* 0x000000ffff057224 */ /* 0x000fe200078e0015 */
[----:B0-----:R-:W-:Y:S06]  /*58d0*/  @!P1 BRA `(.L_x_110) ;  /* 0x0000000000289947 */ /* 0x001fec0003800000 */
        /* <DEDUP_REMOVED lines=10> */
.L_x_110:
[----:B------:R-:W-:Y:S01]  /*5980*/  ISETP.NE.AND P1, PT, R2, 0x1, PT ;  /* 0x000000010200780c */ /* 0x000fe20003f25270 */
[----:B------:R-:W-:Y:S01]  /*5990*/  ULDC UR6, c[0x0][0x648] ;  /* 0x0001920000067ab9 */ /* 0x000fe20000000800 */
[----:B------:R-:W-:Y:S01]  /*59a0*/  LOP3.LUT R15, R15, UR5, RZ, 0xc0, !PT ;  /* 0x000000050f0f7c12 */ /* 0x000fe2000f8ec0ff */
[----:B-1----:R-:W-:Y:S01]  /*59b0*/  IMAD.MOV R20, RZ, RZ, -R20 ;  /* 0x000000ffff147224 */ /* 0x002fe200078e0a14 */
[----:B------:R-:W-:Y:S01]  /*59c0*/  SHF.R.U64 R4, R4, UR6, R5 ;  /* 0x0000000604047c19 */ /* 0x000fe20008001205 */
[----:B------:R-:W-:Y:S01]  /*59d0*/  ULDC UR6, c[0x0][0x638] ;  /* 0x00018e0000067ab9 */ /* 0x000fe20000000800 */
[----:B------:R-:W-:Y:S01]  /*59e0*/  LOP3.LUT R13, R13, UR4, RZ, 0xc0, !PT ;  /* 0x000000040d0d7c12 */ /* 0x000fe2000f8ec0ff */
[----:B------:R-:W-:Y:S02]  /*59f0*/  ULDC UR7, c[0x0][0x610] ;  /* 0x0001840000077ab9 */ /* 0x000fe40000000800 */
[----:B------:R-:W-:Y:S02]  /*5a00*/  IMAD.MOV R5, RZ, RZ, -R4 ;  /* 0x000000ffff057224 */ /* 0x000fe400078e0a04 */
[----:B------:R-:W-:-:S02]  /*5a10*/  IMAD R15, R4, UR13, R15 ;  /* 0x0000000d040f7c24 */ /* 0x000fc4000f8e020f */
[----:B--2---:R-:W-:Y:S02]  /*5a20*/  @P1 IMAD R12, R18, R20, R11 ;  /* 0x00000014120c1224 */ /* 0x004fe400078e020b */
[----:B------:R-:W-:Y:S01]  /*5a30*/  IMAD R14, R5, UR6, R14 ;  /* 0x00000006050e7c24 */ /* 0x000fe2000f8e020e */
[----:B------:R-:W-:Y:S01]  /*5a40*/  ULDC UR6, c[0x0][0x600] ;  /* 0x0001800000067ab9 */ /* 0x000fe20000000800 */
[----:B------:R-:W-:Y:S02]  /*5a50*/  IMAD R12, R15, UR7, R12 ;  /* 0x000000070f0c7c24 */ /* 0x000fe4000f8e020c */
[----:B------:R-:W-:Y:S02]  /*5a60*/  IMAD R5, R14, UR6, R13 ;  /* 0x000000060e057c24 */ /* 0x000fe4000f8e020d */
[----:B------:R-:W-:-:S03]  /*5a70*/  IMAD.MOV.U32 R4, RZ, RZ, 0x1 ;  /* 0x00000001ff047424 */ /* 0x000fc600078e00ff */
[----:B------:R-:W-:Y:S02]  /*5a80*/  SEL R18, R5, R12, !P1 ;  /* 0x0000000c05127207 */ /* 0x000fe40004800000 */
[----:B------:R-:W-:-:S07]  /*5a90*/  SEL R22, R12, R5, !P1 ;  /* 0x000000050c167207 */ /* 0x000fce0004800000 */
.L_x_108:
[----:B------:R-:W-:Y:S05]  /*5aa0*/  BSYNC B1 ;  /* 0x0000000000017941 */ /* 0x000fea0003800000 */
.L_x_107:
[----:B------:R-:W-:-:S13]  /*5ab0*/  LOP3.LUT P1, RZ, R4, 0xff, RZ, 0xc0, !PT ;  /* 0x000000ff04ff7812 */ /* 0x000fda000782c0ff */
[----:B------:R-:W-:Y:S05]  /*5ac0*/  @P1 BRA `(.L_x_111) ;  /* 0xfffffff400101947 */ /* 0x000fea000383ffff */
[----:B------:R-:W-:Y:S05]  /*5ad0*/  BSYNC B0 ;  /* 0x0000000000007941 */ /* 0x000fea0003800000 */
.L_x_99:
[----:B------:R-:W-:-:S03]  /*5ae0*/  UMOV UR6, 0xffffffff ;  /* 0xffffffff00067882 */ /* 0x000fc60000000000 */
[----:B------:R-:W-:Y:S05]  /*5af0*/  BRA.DIV UR6, `(.L_x_112) ;  /* 0x0000000606b47947 */ /* 0x000fea000b800000 */
[----:B------:R-:W-:-:S13]  /*5b00*/  ELECT P6, URZ, PT ;  /* 0x00000000003f782f */ /* 0x000fda00038c0000 */
.L_x_131:
[----:B------:R-:W-:Y:S04]  /*5b10*/  BSSY B0, `(.L_x_113) ;  /* 0x0000046000007945 */ /* 0x000fe80003800000 */
[----:B------:R-:W-:Y:S05]  /*5b20*/  @!P6 BRA `(.L_x_114) ;  /* 0x000000040010e947 */ /* 0x000fea0003800000 */
[----:B------:R-:W-:-:S04]  /*5b30*/  LOP3.LUT R23, R23, 0x2, RZ, 0xfc, !PT ;  /* 0x0000000217177812 */ /* 0x000fc800078efcff */
[----:B------:R-:W-:-:S13]  /*5b40*/  ISETP.NE.AND P0, PT, R23, 0x3, PT ;  /* 0x000000031700780c */ /* 0x000fda0003f05270 */
[----:B------:R-:W-:Y:S05]  /*5b50*/  @!P0 BRA `(.L_x_115) ;  /* 0x0000000000048947 */ /* 0x000fea0003800000 */
[----:B------:R-:W-:Y:S01]  /*5b60*/  BPT.TRAP 0x1 ;  /* 0x000000040000795c */ /* 0x000fe20000300000 */
.L_x_115:
[----:B------:R-:W0:Y:S01]  /*5b70*/  S2R R5, SR_CgaCtaId ;  /* 0x0000000000057919 */ /* 0x000e220000008800 */
[----:B------:R-:W-:Y:S02]  /*5b80*/  MOV R0, 0x400 ;  /* 0x0000040000007802 */ /* 0x000fe40000000f00 */
[----:B------:R-:W-:Y:S02]  /*5b90*/  SHF.L.U32 R2, R3, 0x1f, RZ ;  /* 0x0000001f03027819 */ /* 0x000fe400000006ff */
[----:B0-----:R-:W-:-:S05]  /*5ba0*/  LEA R5, R5, R0, 0x18 ;  /* 0x0000000005057211 */ /* 0x001fca00078ec0ff */
[----:B------:R-:W-:-:S04]  /*5bb0*/  VIADD R5, R5, 0x38 ;  /* 0x0000003805057836 */ /* 0x000fc80000000000 */
[C---:B------:R-:W-:Y:S02]  /*5bc0*/  IMAD R7, R8.reuse, 0x8, R5 ;  /* 0x0000000808077824 */ /* 0x040fe400078e0205 */
[----:B------:R-:W-:Y:S02]  /*5bd0*/  VIADD R8, R8, 0x1 ;  /* 0x0000000108087836 */ /* 0x000fe40000000000 */
[----:B------:R-:W0:Y:S03]  /*5be0*/  SYNCS.PHASECHK.TRANS64.TRYWAIT P0, [R7+URZ], R2 ;  /* 0x00000002070075a7 */ /* 0x000e26000800017f */
[----:B------:R-:W-:-:S04]  /*5bf0*/  ISETP.NE.AND P1, PT, R8, 0x7, PT ;  /* 0x000000070800780c */ /* 0x000fc80003f25270 */
[----:B------:R-:W-:Y:S02]  /*5c00*/  SEL R0, RZ, 0x1, P1 ;  /* 0x00000001ff007807 */ /* 0x000fe40000800000 */
[----:B------:R-:W-:Y:S02]  /*5c10*/  SEL R8, R8, RZ, P1 ;  /* 0x000000ff08087207 */ /* 0x000fe40000800000 */
[----:B------:R-:W-:-:S03]  /*5c20*/  LOP3.LUT R9, R3, R0, RZ, 0x3c, !PT ;  /* 0x0000000003097212 */ /* 0x000fc600078e3cff */
[----:B------:R-:W-:Y:S01]  /*5c30*/  IMAD R6, R8, 0x8, R5 ;  /* 0x0000000808067824 */ /* 0x000fe200078e0205 */
[----:B------:R-:W-:Y:S01]  /*5c40*/  SHF.L.U32 R3, R9, 0x1f, RZ ;  /* 0x0000001f09037819 */ /* 0x000fe200000006ff */
[----:B0-----:R-:W-:Y:S06]  /*5c50*/  @!P0 BRA `(.L_x_116) ;  /* 0x00000004007c8947 */ /* 0x001fec0003800000 */
.L_x_132:
[----:B------:R-:W1:Y:S01]  /*5c60*/  SYNCS.PHASECHK.TRANS64.TRYWAIT P0, [R6+URZ], R3 ;  /* 0x00000003060075a7 */ /* 0x000e62000800017f */
[----:B------:R-:W-:-:S05]  /*5c70*/  VIADD R0, R8, 0x1 ;  /* 0x0000000108007836 */ /* 0x000fca0000000000 */
[----:B------:R-:W-:-:S04]  /*5c80*/  ISETP.NE.AND P1, PT, R0, 0x7, PT ;  /* 0x000000070000780c */ /* 0x000fc80003f25270 */
[----:B0-----:R-:W-:Y:S02]  /*5c90*/  SEL R2, RZ, 0x1, P1 ;  /* 0x00000001ff027807 */ /* 0x001fe40000800000 */
[----:B------:R-:W-:Y:S02]  /*5ca0*/  SEL R0, R0, RZ, P1 ;  /* 0x000000ff00007207 */ /* 0x000fe40000800000 */
[----:B------:R-:W-:-:S03]  /*5cb0*/  LOP3.LUT R9, R9, R2, RZ, 0x3c, !PT ;  /* 0x0000000209097212 */ /* 0x000fc600078e3cff */
[----:B------:R-:W-:Y:S01]  /*5cc0*/  IMAD R7, R0, 0x8, R5 ;  /* 0x0000000800077824 */ /* 0x000fe200078e0205 */
[----:B------:R-:W-:Y:S01]  /*5cd0*/  SHF.L.U32 R4, R9, 0x1f, RZ ;  /* 0x0000001f09047819 */ /* 0x000fe200000006ff */
[----:B-1----:R-:W-:Y:S06]  /*5ce0*/  @!P0 BRA `(.L_x_117) ;  /* 0x00000004006c8947 */ /* 0x002fec0003800000 */
.L_x_133:
[----:B------:R-:W1:Y:S01]  /*5cf0*/  SYNCS.PHASECHK.TRANS64.TRYWAIT P0, [R7+URZ], R4 ;  /* 0x00000004070075a7 */ /* 0x000e62000800017f */
[----:B------:R-:W-:-:S05]  /*5d00*/  VIADD R0, R0, 0x1 ;  /* 0x0000000100007836 */ /* 0x000fca0000000000 */
[----:B------:R-:W-:-:S04]  /*5d10*/  ISETP.NE.AND P1, PT, R0, 0x7, PT ;  /* 0x000000070000780c */ /* 0x000fc80003f25270 */
[----:B------:R-:W-:Y:S02]  /*5d20*/  SEL R2, RZ, 0x1, P1 ;  /* 0x00000001ff027807 */ /* 0x000fe40000800000 */
[----:B------:R-:W-:Y:S02]  /*5d30*/  SEL R0, R0, RZ, P1 ;  /* 0x000000ff00007207 */ /* 0x000fe40000800000 */
[----:B------:R-:W-:-:S03]  /*5d40*/  LOP3.LUT R9, R9, R2, RZ, 0x3c, !PT ;  /* 0x0000000209097212 */ /* 0x000fc600078e3cff */
[----:B0-----:R-:W-:Y:S01]  /*5d50*/  IMAD R6, R0, 0x8, R5 ;  /* 0x0000000800067824 */ /* 0x001fe200078e0205 */
[----:B------:R-:W-:Y:S01]  /*5d60*/  SHF.L.U32 R3, R9, 0x1f, RZ ;  /* 0x0000001f09037819 */ /* 0x000fe200000006ff */
[----:B-1----:R-:W-:Y:S06]  /*5d70*/  @!P0 BRA `(.L_x_118) ;  /* 0x00000004005c8947 */ /* 0x002fec0003800000 */
.L_x_134:
        /* <DEDUP_REMOVED lines=9> */
.L_x_135:
        /* <DEDUP_REMOVED lines=9> */
.L_x_136:
[----:B------:R-:W1:Y:S01]  /*5ea0*/  SYNCS.PHASECHK.TRANS64.TRYWAIT P0, [R6+URZ], R3 ;  /* 0x00000003060075a7 */ /* 0x000e62000800017f */
[----:B------:R-:W-:-:S05]  /*5eb0*/  VIADD R0, R0, 0x1 ;  /* 0x0000000100007836 */ /* 0x000fca0000000000 */
[----:B------:R-:W-:-:S04]  /*5ec0*/  ISETP.NE.AND P1, PT, R0, 0x7, PT ;  /* 0x000000070000780c */ /* 0x000fc80003f25270 */
[----:B------:R-:W-:Y:S02]  /*5ed0*/  SEL R2, RZ, 0x1, P1 ;  /* 0x00000001ff027807 */ /* 0x000fe40000800000 */
[----:B------:R-:W-:Y:S02]  /*5ee0*/  SEL R0, R0, RZ, P1 ;  /* 0x000000ff00007207 */ /* 0x000fe40000800000 */
[----:B------:R-:W-:Y:S01]  /*5ef0*/  LOP3.LUT R2, R9, R2, RZ, 0x3c, !PT ;  /* 0x0000000209027212 */ /* 0x000fe200078e3cff */
[----:B-1----:R-:W-:Y:S06]  /*5f00*/  @!P0 BRA `(.L_x_121) ;  /* 0x0000000400348947 */ /* 0x002fec0003800000 */
.L_x_137:
[----:B------:R-:W-:Y:S01]  /*5f10*/  IMAD R5, R0, 0x8, R5 ;  /* 0x0000000800057824 */ /* 0x000fe200078e0205 */
[----:B------:R-:W-:-:S07]  /*5f20*/  SHF.L.U32 R0, R2, 0x1f, RZ ;  /* 0x0000001f02007819 */ /* 0x000fce00000006ff */
.L_x_122:
[----:B--2---:R2:W3:Y:S02]  /*5f30*/  SYNCS.PHASECHK.TRANS64.TRYWAIT P0, [R5+URZ], R0 ;  /* 0x00000000050075a7 */ /* 0x0044e4000800017f */
[----:B---3--:R-:W-:Y:S05]  /*5f40*/  @!P0 NANOSLEEP.SYNCS 0x989680 ;  /* 0x009896800000895d */ /* 0x008fea0003900000 */
[----:B------:R-:W3:Y:S02]  /*5f50*/  @!P0 SYNCS.PHASECHK.TRANS64 P0, [R5+URZ], R0 ;  /* 0x00000000050085a7 */ /* 0x000ee4000800007f */
[----:B---3--:R-:W-:Y:S05]  /*5f60*/  @!P0 BRA `(.L_x_122) ;  /* 0xfffffffc00f08947 */ /* 0x008fea000383ffff */
.L_x_114:
[----:B------:R-:W-:Y:S05]  /*5f70*/  BSYNC B0 ;  /* 0x0000000000007941 */ /* 0x000fea0003800000 */
.L_x_113:
[----:B------:R-:W-:Y:S05]  /*5f80*/  EXIT ;  /* 0x000000000000794d */ /* 0x000fea0003800000 */
.L_x_15:
[----:B0-----:R-:W-:-:S04]  /*5f90*/  IMAD.U32 R3, RZ, RZ, UR43 ;  /* 0x0000002bff037e24 */ /* 0x001fc8000f8e00ff */
[----:B------:R0:W1:Y:S03]  /*5fa0*/  SYNCS.PHASECHK.TRANS64.TRYWAIT P0, [R3+URZ+-0x8], R0 ;  /* 0xfffff800030075a7 */ /* 0x000066000800017f */
[----:B-1----:R-:W-:Y:S05]  /*5fb0*/  @!P0 NANOSLEEP.SYNCS 0x989680 ;  /* 0x009896800000895d */ /* 0x002fea0003900000 */
[----:B------:R-:W1:Y:S02]  /*5fc0*/  @!P0 SYNCS.PHASECHK.TRANS64 P0, [R3+URZ+-0x8], R0 ;  /* 0xfffff800030085a7 */ /* 0x000e64000800007f */
[----:B-1----:R-:W-:Y:S05]  /*5fd0*/  @!P0 BRA `(.L_x_15) ;  /* 0xfffffffc00ec8947 */ /* 0x002fea000383ffff */
[----:B------:R-:W-:Y:S05]  /*5fe0*/  BRA `(.L_x_123) ;  /* 0xffffffb400987947 */ /* 0x000fea000383ffff */
.L_x_20:
[----:B-1----:R1:W2:Y:S02]  /*5ff0*/  SYNCS.PHASECHK.TRANS64.TRYWAIT P1, [R3+URZ], R0 ;  /* 0x00000000030075a7 */ /* 0x0022a4000802017f */
[----:B--2---:R-:W-:Y:S05]  /*6000*/  @!P1 NANOSLEEP.SYNCS 0x989680 ;  /* 0x009896800000995d */ /* 0x004fea0003900000 */
[----:B------:R-:W2:Y:S02]  /*6010*/  @!P1 SYNCS.PHASECHK.TRANS64 P1, [R3+URZ], R0 ;  /* 0x00000000030095a7 */ /* 0x000ea4000802007f */
[----:B--2---:R-:W-:Y:S05]  /*6020*/  @!P1 BRA `(.L_x_20) ;  /* 0xfffffffc00f09947 */ /* 0x004fea000383ffff */
[----:B------:R-:W-:Y:S05]  /*6030*/  BRA `(.L_x_19) ;  /* 0xffffffb800047947 */ /* 0x000fea000383ffff */
.L_x_25:
[----:B-1----:R-:W-:-:S04]  /*6040*/  IMAD.U32 R4, RZ, RZ, UR4 ;  /* 0x00000004ff047e24 */ /* 0x002fc8000f8e00ff */
[----:B------:R1:W2:Y:S03]  /*6050*/  SYNCS.PHASECHK.TRANS64.TRYWAIT P1, [R4+URZ], R3 ;  /* 0x00000003040075a7 */ /* 0x0002a6000802017f */
[----:B--2---:R-:W-:Y:S05]  /*6060*/  @!P1 NANOSLEEP.SYNCS 0x989680 ;  /* 0x009896800000995d */ /* 0x004fea0003900000 */
[----:B------:R-:W2:Y:S02]  /*6070*/  @!P1 SYNCS.PHASECHK.TRANS64 P1, [R4+URZ], R3 ;  /* 0x00000003040095a7 */ /* 0x000ea4000802007f */
[----:B--2---:R-:W-:Y:S05]  /*6080*/  @!P1 BRA `(.L_x_25) ;  /* 0xfffffffc00ec9947 */ /* 0x004fea000383ffff */
[----:B------:R-:W-:Y:S05]  /*6090*/  BRA `(.L_x_24) ;  /* 0xffffffbc002c7947 */ /* 0x000fea000383ffff */
.L_x_31:
[----:B0-----:R-:W-:-:S04]  /*60a0*/  IMAD.U32 R3, RZ, RZ, UR43 ;  /* 0x0000002bff037e24 */ /* 0x001fc8000f8e00ff */
[----:B------:R0:W1:Y:S03]  /*60b0*/  SYNCS.PHASECHK.TRANS64.TRYWAIT P0, [R3+URZ+0x8], R0 ;  /* 0x00000800030075a7 */ /* 0x000066000800017f */
[----:B-1----:R-:W-:Y:S05]  /*60c0*/  @!P0 NANOSLEEP.SYNCS 0x989680 ;  /* 0x009896800000895d */ /* 0x002fea0003900000 */
[----:B------:R-:W1:Y:S02]  /*60d0*/  @!P0 SYNCS.PHASECHK.TRANS64 P0, [R3+URZ+0x8], R0 ;  /* 0x00000800030085a7 */ /* 0x000e64000800007f */
[----:B-1----:R-:W-:Y:S05]  /*60e0*/  @!P0 BRA `(.L_x_31) ;  /* 0xfffffffc00ec8947 */ /* 0x002fea000383ffff */
[----:B------:R-:W-:Y:S05]  /*60f0*/  BRA `(.L_x_124) ;  /* 0xffffffc000d87947 */ /* 0x000fea000383ffff */
.L_x_100:
[----:B------:R-:W-:Y:S01]  /*6100*/  BSSY B1, `(.L_x_125) ;  /* 0x0000006000017945 */ /* 0x000fe20003800000 */
[----:B------:R-:W-:-:S07]  /*6110*/  IMAD.MOV.U32 R15, RZ, RZ, -0x1 ;  /* 0xffffffffff0f7424 */ /* 0x000fce00078e00ff */
[----:B-----5:R-:W-:Y:S05]  /*6120*/  WARPSYNC.COLLECTIVE R15, `(.L_x_126) ;  /* 0x000000000f0c7348 */ /* 0x020fea0003c00000 */
[----:B------:R-:W-:Y:S02]  /*6130*/  ELECT P6, UR62, PT ;  /* 0x00000000003e782f */ /* 0x000fe400038c0000 */
[----:B------:R-:W-:Y:S01]  /*6140*/  MOV R14, UR62 ;  /* 0x0000003e000e7c02 */ /* 0x000fe20008000f00 */
[----:B-----5:R-:W-:Y:S10]  /*6150*/  ENDCOLLECTIVE ;  /* 0x000000000000791b */ /* 0x020ff40003800000 */
.L_x_126:
[----:B------:R-:W-:Y:S05]  /*6160*/  BSYNC B1 ;  /* 0x0000000000017941 */ /* 0x000fea0003800000 */
.L_x_125:
[----:B------:R-:W-:Y:S05]  /*6170*/  BRA `(.L_x_127) ;  /* 0xffffffec00707947 */ /* 0x000fea000383ffff */
.L_x_103:
[----:B-1----:R1:W2:Y:S02]  /*6180*/  SYNCS.PHASECHK.TRANS64.TRYWAIT P1, [R11+URZ+0x38], R6 ;  /* 0x000038060b0075a7 */ /* 0x0022a4000802017f */
[----:B--2---:R-:W-:Y:S05]  /*6190*/  @!P1 NANOSLEEP.SYNCS 0x989680 ;  /* 0x009896800000995d */ /* 0x004fea0003900000 */
[----:B------:R-:W2:Y:S02]  /*61a0*/  @!P1 SYNCS.PHASECHK.TRANS64 P1, [R11+URZ+0x38], R6 ;  /* 0x000038060b0095a7 */ /* 0x000ea4000802007f */
[----:B--2---:R-:W-:Y:S05]  /*61b0*/  @!P1 BRA `(.L_x_103) ;  /* 0xfffffffc00f09947 */ /* 0x004fea000383ffff */
[----:B------:R-:W-:Y:S05]  /*61c0*/  BRA `(.L_x_128) ;  /* 0xffffffec00a47947 */ /* 0x000fea000383ffff */
.L_x_112:
[----:B------:R-:W-:Y:S01]  /*61d0*/  BSSY B0, `(.L_x_129) ;  /* 0x0000006000007945 */ /* 0x000fe20003800000 */
[----:B------:R-:W-:-:S07]  /*61e0*/  IMAD.MOV.U32 R15, RZ, RZ, -0x1 ;  /* 0xffffffffff0f7424 */ /* 0x000fce00078e00ff */
[----:B-----5:R-:W-:Y:S05]  /*61f0*/  WARPSYNC.COLLECTIVE R15, `(.L_x_130) ;  /* 0x000000000f0c7348 */ /* 0x020fea0003c00000 */
[----:B------:R-:W-:Y:S02]  /*6200*/  ELECT P6, UR62, PT ;  /* 0x00000000003e782f */ /* 0x000fe400038c0000 */
[----:B------:R-:W-:Y:S01]  /*6210*/  MOV R14, UR62 ;  /* 0x0000003e000e7c02 */ /* 0x000fe20008000f00 */
[----:B-----5:R-:W-:Y:S10]  /*6220*/  ENDCOLLECTIVE ;  /* 0x000000000000791b */ /* 0x020ff40003800000 */
.L_x_130:
[----:B------:R-:W-:Y:S05]  /*6230*/  BSYNC B0 ;  /* 0x0000000000007941 */ /* 0x000fea0003800000 */
.L_x_129:
[----:B------:R-:W-:Y:S05]  /*6240*/  BRA `(.L_x_131) ;  /* 0xfffffff800307947 */ /* 0x000fea000383ffff */
.L_x_116:
[----:B0-----:R0:W1:Y:S02]  /*6250*/  SYNCS.PHASECHK.TRANS64.TRYWAIT P0, [R7+URZ], R2 ;  /* 0x00000002070075a7 */ /* 0x001064000800017f */
[----:B-1----:R-:W-:Y:S05]  /*6260*/  @!P0 NANOSLEEP.SYNCS 0x989680 ;  /* 0x009896800000895d */ /* 0x002fea0003900000 */
[----:B------:R-:W1:Y:S02]  /*6270*/  @!P0 SYNCS.PHASECHK.TRANS64 P0, [R7+URZ], R2 ;  /* 0x00000002070085a7 */ /* 0x000e64000800007f */
[----:B-1----:R-:W-:Y:S05]  /*6280*/  @!P0 BRA `(.L_x_116) ;  /* 0xfffffffc00f08947 */ /* 0x002fea000383ffff */
[----:B------:R-:W-:Y:S05]  /*6290*/  BRA `(.L_x_132) ;  /* 0xfffffff800707947 */ /* 0x000fea000383ffff */
.L_x_117:
[----:B0-----:R0:W1:Y:S02]  /*62a0*/  SYNCS.PHASECHK.TRANS64.TRYWAIT P0, [R6+URZ], R3 ;  /* 0x00000003060075a7 */ /* 0x001064000800017f */
[----:B-1----:R-:W-:Y:S05]  /*62b0*/  @!P0 NANOSLEEP.SYNCS 0x989680 ;  /* 0x009896800000895d */ /* 0x002fea0003900000 */
[----:B------:R-:W1:Y:S02]  /*62c0*/  @!P0 SYNCS.PHASECHK.TRANS64 P0, [R6+URZ], R3 ;  /* 0x00000003060085a7 */ /* 0x000e64000800007f */
[----:B-1----:R-:W-:Y:S05]  /*62d0*/  @!P0 BRA `(.L_x_117) ;  /* 0xfffffffc00f08947 */ /* 0x002fea000383ffff */
[----:B------:R-:W-:Y:S05]  /*62e0*/  BRA `(.L_x_133) ;  /* 0xfffffff800807947 */ /* 0x000fea000383ffff */
.L_x_118:
[----:B0-----:R0:W1:Y:S02]  /*62f0*/  SYNCS.PHASECHK.TRANS64.TRYWAIT P0, [R7+URZ], R4 ;  /* 0x00000004070075a7 */ /* 0x001064000800017f */
[----:B-1----:R-:W-:Y:S05]  /*6300*/  @!P0 NANOSLEEP.SYNCS 0x989680 ;  /* 0x009896800000895d */ /* 0x002fea0003900000 */
[----:B------:R-:W1:Y:S02]  /*6310*/  @!P0 SYNCS.PHASECHK.TRANS64 P0, [R7+URZ], R4 ;  /* 0x00000004070085a7 */ /* 0x000e64000800007f */
[----:B-1----:R-:W-:Y:S05]  /*6320*/  @!P0 BRA `(.L_x_118) ;  /* 0xfffffffc00f08947 */ /* 0x002fea000383ffff */
[----:B------:R-:W-:Y:S05]  /*6330*/  BRA `(.L_x_134) ;  /* 0xfffffff800907947 */ /* 0x000fea000383ffff */
.L_x_119:
[----:B0-----:R0:W1:Y:S02]  /*6340*/  SYNCS.PHASECHK.TRANS64.TRYWAIT P0, [R6+URZ], R3 ;  /* 0x00000003060075a7 */ /* 0x001064000800017f */
[----:B-1----:R-:W-:Y:S05]  /*6350*/  @!P0 NANOSLEEP.SYNCS 0x989680 ;  /* 0x009896800000895d */ /* 0x002fea0003900000 */
[----:B------:R-:W1:Y:S02]  /*6360*/  @!P0 SYNCS.PHASECHK.TRANS64 P0, [R6+URZ], R3 ;  /* 0x00000003060085a7 */ /* 0x000e64000800007f */
[----:B-1----:R-:W-:Y:S05]  /*6370*/  @!P0 BRA `(.L_x_119) ;  /* 0xfffffffc00f08947 */ /* 0x002fea000383ffff */
[----:B------:R-:W-:Y:S05]  /*6380*/  BRA `(.L_x_135) ;  /* 0xfffffff800a07947 */ /* 0x000fea000383ffff */
.L_x_120:
[----:B0-----:R0:W1:Y:S02]  /*6390*/  SYNCS.PHASECHK.TRANS64.TRYWAIT P0, [R7+URZ], R4 ;  /* 0x00000004070075a7 */ /* 0x001064000800017f */
[----:B-1----:R-:W-:Y:S05]  /*63a0*/  @!P0 NANOSLEEP.SYNCS 0x989680 ;  /* 0x009896800000895d */ /* 0x002fea0003900000 */
[----:B------:R-:W1:Y:S02]  /*63b0*/  @!P0 SYNCS.PHASECHK.TRANS64 P0, [R7+URZ], R4 ;  /* 0x00000004070085a7 */ /* 0x000e64000800007f */
[----:B-1----:R-:W-:Y:S05]  /*63c0*/  @!P0 BRA `(.L_x_120) ;  /* 0xfffffffc00f08947 */ /* 0x002fea000383ffff */
[----:B------:R-:W-:Y:S05]  /*63d0*/  BRA `(.L_x_136) ;  /* 0xfffffff800b07947 */ /* 0x000fea000383ffff */
.L_x_121:
[----:B-1----:R1:W2:Y:S02]  /*63e0*/  SYNCS.PHASECHK.TRANS64.TRYWAIT P0, [R6+URZ], R3 ;  /* 0x00000003060075a7 */ /* 0x0022a4000800017f */
[----:B--2---:R-:W-:Y:S05]  /*63f0*/  @!P0 NANOSLEEP.SYNCS 0x989680 ;  /* 0x009896800000895d */ /* 0x004fea0003900000 */
[----:B------:R-:W2:Y:S02]  /*6400*/  @!P0 SYNCS.PHASECHK.TRANS64 P0, [R6+URZ], R3 ;  /* 0x00000003060085a7 */ /* 0x000ea4000800007f */
[----:B--2---:R-:W-:Y:S05]  /*6410*/  @!P0 BRA `(.L_x_121) ;  /* 0xfffffffc00f08947 */ /* 0x004fea000383ffff */
[----:B------:R-:W-:Y:S05]  /*6420*/  BRA `(.L_x_137) ;  /* 0xfffffff800b87947 */ /* 0x000fea000383ffff */
.L_x_138:
[----:B------:R-:W-:-:S00]  /*6430*/  BRA `(.L_x_138) ;  /* 0xfffffffc00fc7947 */ /* 0x000fc0000383ffff */
[----:B------:R-:W-:-:S00]  /*6440*/  NOP ;  /* 0x0000000000007918 */ /* 0x000fc00000000000 */
        /* <DEDUP_REMOVED lines=11> */
.L_x_139:


//--------------------- .nv.global.init           --------------------------
	.section	.nv.global.init,"aw",@progbits
.nv.global.init:
	.type		$str$22,@object
	.size		$str$22,($str$23 - $str$22)
$str$22:
        /*0000*/ 	.byte	0x6b, 0x5f, 0x74, 0x69, 0x6c, 0x65, 0x5f, 0x63, 0x6f, 0x75, 0x6e, 0x74, 0x20, 0x3e, 0x3d, 0x20
        /*0010*/ 	.byte	0x31, 0x00
	.type		$str$23,@object
	.size		$str$23,(__unnamed_1 - $str$23)
$str$23:
        /*0012*/ 	.byte	0x2f, 0x74, 0x6d, 0x70, 0x2f, 0x63, 0x75, 0x74, 0x6c, 0x61, 0x73, 0x73, 0x5f, 0x73, 0x77, 0x65
        /*0022*/ 	.byte	0x65, 0x70, 0x5f, 0x73, 0x72, 0x63, 0x2f, 0x69, 0x6e, 0x63, 0x6c, 0x75, 0x64, 0x65, 0x2f, 0x63
        /*0032*/ 	.byte	0x75, 0x74, 0x6c, 0x61, 0x73, 0x73, 0x2f, 0x67, 0x65, 0x6d, 0x6d, 0x2f, 0x63, 0x6f, 0x6c, 0x6c
        /*0042*/ 	.byte	0x65, 0x63, 0x74, 0x69, 0x76, 0x65, 0x2f, 0x73, 0x6d, 0x39, 0x30, 0x5f, 0x6d, 0x6d, 0x61, 0x5f
        /*0052*/ 	.byte	0x74, 0x6d, 0x61, 0x5f, 0x67, 0x6d, 0x6d, 0x61, 0x5f, 0x73, 0x73, 0x5f, 0x77, 0x61, 0x72, 0x70
        /*0062*/ 	.byte	0x73, 0x70, 0x65, 0x63, 0x69, 0x61, 0x6c, 0x69, 0x7a, 0x65, 0x64, 0x2e, 0x68, 0x70, 0x70, 0x00
	.type		__unnamed_1,@object
	.size		__unnamed_1,(.L_0 - __unnamed_1)
__unnamed_1:
        /*0072*/ 	.byte	0x76, 0x6f, 0x69, 0x64, 0x20, 0x63, 0x75, 0x74, 0x6c, 0x61, 0x73, 0x73, 0x3a, 0x3a, 0x67, 0x65
        /* <DEDUP_REMOVED lines=179> */
        /*0bb2*/ 	.byte	0x75, 0x74, 0x65, 0x3a, 0x3a, 0x69, 0x64, 0x65, 0x6e, 0x74, 0x69, 0x74, 0x79, 0x5d, 0x00
.L_0:


//--------------------- .nv.shared._ZN7cutlass13device_kernelINS_4gemm6kernel13GemmUniversalIN4cute5tupleIJiiiiEEENS1_10collective13CollectiveMmaINS1_34MainloopSm90TmaGmmaWarpSpecializedILi7ENS5_IJNS4_1CILi1EEESB_SB_EEENS1_32KernelTmaWarpSpecializedPingpongEEENS5_IJNSA_ILi64EEESF_NSA_ILi128EEEEEENS_10bfloat16_tENS5_IJlSB_lEEESI_SJ_NS4_8TiledMMAINS4_8MMA_AtomIJNS4_4SM904GMMA27MMA_64x64x16_F32BF16BF16_SSILNSN_5MajorE0ELSP_0ELNSN_7ScaleInE1ELSQ_1EEEEEENS4_6LayoutISC_NS5_IJNSA_ILi0EEESU_SU_EEEEENS5_IJNS4_10UnderscoreESX_SX_EEEEENS4_13SM90_TMA_LOADENS4_14ComposedLayoutINS4_7SwizzleILi3ELi4ELi3EEENS4_18smem_ptr_flag_bitsILi16EEENST_INS5_IJNSA_ILi8EEESF_EEENS5_IJSF_SB_EEEEEEEvNS4_8identityES10_S1A_vS1B_EENS_8epilogue10collective6detail29Sm90TmaWarpSpecializedAdapterINS1E_15DefaultEpilogueISI_SJ_SJ_NS1D_6thread17LinearCombinationISI_Li1EffLNS1I_9ScaleType4KindE0ELNS_15FloatRoundStyleE2ESI_EENS1_15EpilogueDefaultEEEEEvvEEEEvNT_6ParamsE --------------------------
	.section	.nv.shared._ZN7cutlass13device_kernelINS_4gemm6kernel13GemmUniversalIN4cute5tupleIJiiiiEEENS1_10collective13CollectiveMmaINS1_34MainloopSm90TmaGmmaWarpSpecializedILi7ENS5_IJNS4_1CILi1EEESB_SB_EEENS1_32KernelTmaWarpSpecializedPingpongEEENS5_IJNSA_ILi64EEESF_NSA_ILi128EEEEEENS_10bfloat16_tENS5_IJlSB_lEEESI_SJ_NS4_8TiledMMAINS4_8MMA_AtomIJNS4_4SM904GMMA27MMA_64x64x16_F32BF16BF16_SSILNSN_5MajorE0ELSP_0ELNSN_7ScaleInE1ELSQ_1EEEEEENS4_6LayoutISC_NS5_IJNSA_ILi0EEESU_SU_EEEEENS5_IJNS4_10UnderscoreESX_SX_EEEEENS4_13SM90_TMA_LOADENS4_14ComposedLayoutINS4_7SwizzleILi3ELi4ELi3EEENS4_18smem_ptr_flag_bitsILi16EEENST_INS5_IJNSA_ILi8EEESF_EEENS5_IJSF_SB_EEEEEEEvNS4_8identityES10_S1A_vS1B_EENS_8epilogue10collective6detail29Sm90TmaWarpSpecializedAdapterINS1E_15DefaultEpilogueISI_SJ_SJ_NS1D_6thread17LinearCombinationISI_Li1EffLNS1I_9ScaleType4KindE0ELNS_15FloatRoundStyleE2ESI_EENS1_15EpilogueDefaultEEEEEvvEEEEvNT_6ParamsE,"aw",@nobits
	.sectionflags	@""
	.align	16
	.zero		1024


//--------------------- .nv.shared.reserved.0     --------------------------
	.section	.nv.shared.reserved.0,"aw",@nobits
	.weak		__nv_reservedSMEM_offset_0_alias
	.size		__nv_reservedSMEM_offset_0_alias, 0, 0
	.other		__nv_reservedSMEM_offset_0_alias,@"STO_CUDA_RESERVED_SHARED STV_DEFAULT"
__nv_reservedSMEM_offset_0_alias:
	.zero		0


//--------------------- .nv.global                --------------------------
	.section	.nv.global,"aw",@nobits
.nv.global:
	.type		_ZN40_INTERNAL_6443e69f_4_k_cu_e1744b7d_236084cute1_E,@object
	.size		_ZN40_INTERNAL_6443e69f_4_k_cu_e1744b7d_236084cute1_E,(_ZN40_INTERNAL_6443e69f_4_k_cu_e1744b7d_236084cuda3std3__45__cpo6cbeginE - _ZN40_INTERNAL_6443e69f_4_k_cu_e1744b7d_236084cute1_E)
_ZN40_INTERNAL_6443e69f_4_k_cu_e1744b7d_236084cute1_E:
	.zero		1
	.type		_ZN40_INTERNAL_6443e69f_4_k_cu_e1744b7d_236084cuda3std3__45__cpo6cbeginE,@object
	.size		_ZN40_INTERNAL_6443e69f_4_k_cu_e1744b7d_236084cuda3std3__45__cpo6cbeginE,(_ZN40_INTERNAL_6443e69f_4_k_cu_e1744b7d_236084cuda3std3__48in_placeE - _ZN40_INTERNAL_6443e69f_4_k_cu_e1744b7d_236084cuda3std3__45__cpo6cbeginE)
_ZN40_INTERNAL_6443e69f_4_k_cu_e1744b7d_236084cuda3std3__45__cpo6cbeginE:
	.zero		1
	.type		_ZN40_INTERNAL_6443e69f_4_k_cu_e1744b7d_236084cuda3std3__48in_placeE,@object
	.size		_ZN40_INTERNAL_6443e69f_4_k_cu_e1744b7d_236084cuda3std3__48in_placeE,(_ZN40_INTERNAL_6443e69f_4_k_cu_e1744b7d_236084cuda3std6ranges3__45__cpo9iter_moveE - _ZN40_INTERNAL_6443e69f_4_k_cu_e1744b7d_236084cuda3std3__48in_placeE)
_ZN40_INTERNAL_6443e69f_4_k_cu_e1744b7d_236084cuda3std3__48in_placeE:
	.zero		1
	.type		_ZN40_INTERNAL_6443e69f_4_k_cu_e1744b7d_236084cuda3std6ranges3__45__cpo9iter_moveE,@object
	.size		_ZN40_INTERNAL_6443e69f_4_k_cu_e1744b7d_236084cuda3std6ranges3__45__cpo9iter_moveE,(_ZN40_INTERNAL_6443e69f_4_k_cu_e1744b7d_236084cuda3std3__45__cpo5beginE - _ZN40_INTERNAL_6443e69f_4_k_cu_e1744b7d_236084cuda3std6ranges3__45__cpo9iter_moveE)
_ZN40_INTERNAL_6443e69f_4_k_cu_e1744b7d_236084cuda3std6ranges3__45__cpo9iter_moveE:
	.zero		1
	.type		_ZN40_INTERNAL_6443e69f_4_k_cu_e1744b7d_236084cuda3std3__45__cpo5beginE,@object
	.size		_ZN40_INTERNAL_6443e69f_4_k_cu_e1744b7d_236084cuda3std3__45__cpo5beginE,(_ZN40_INTERNAL_6443e69f_4_k_cu_e1744b7d_236084cuda3std3__442_GLOBAL__N__6443e69f_4_k_cu_e1744b7d_236086ignoreE - _ZN40_INTERNAL_6443e69f_4_k_cu_e1744b7d_236084cuda3std3__45__cpo5beginE)
_ZN40_INTERNAL_6443e69f_4_k_cu_e1744b7d_236084cuda3std3__45__cpo5beginE:
	.zero		1
	.type		_ZN40_INTERNAL_6443e69f_4_k_cu_e1744b7d_236084cuda3std3__442_GLOBAL__N__6443e69f_4_k_cu_e1744b7d_236086ignoreE,@object
	.size		_ZN40_INTERNAL_6443e69f_4_k_cu_e1744b7d_236084cuda3std3__442_GLOBAL__N__6443e69f_4_k_cu_e1744b7d_236086ignoreE,(_ZN40_INTERNAL_6443e69f_4_k_cu_e1744b7d_236084cute7productE - _ZN40_INTERNAL_6443e69f_4_k_cu_e1744b7d_236084cuda3std3__442_GLOBAL__N__6443e69f_4_k_cu_e1744b7d_236086ignoreE)
_ZN40_INTERNAL_6443e69f_4_k_cu_e1744b7d_236084cuda3std3__442_GLOBAL__N__6443e69f_4_k_cu_e1744b7d_236086ignoreE:
	.zero		1
	.type		_ZN40_INTERNAL_6443e69f_4_k_cu_e1744b7d_236084cute7productE,@object
	.size		_ZN40_INTERNAL_6443e69f_4_k_cu_e1744b7d_236084cute7productE,(_ZN40_INTERNAL_6443e69f_4_k_cu_e1744b7d_236084cuda3std3__45__cpo3endE - _ZN40_INTERNAL_6443e69f_4_k_cu_e1744b7d_236084cute7productE)
_ZN40_INTERNAL_6443e69f_4_k_cu_e1744b7d_236084cute7productE:
	.zero		1
	.type		_ZN40_INTERNAL_6443e69f_4_k_cu_e1744b7d_236084cuda3std3__45__cpo3endE,@object
	.size		_ZN40_INTERNAL_6443e69f_4_k_cu_e1744b7d_236084cuda3std3__45__cpo3endE,(_ZN40_INTERNAL_6443e69f_4_k_cu_e1744b7d_236084cuda3std3__419piecewise_constructE - _ZN40_INTERNAL_6443e69f_4_k_cu_e1744b7d_236084cuda3std3__45__cpo3endE)
_ZN40_INTERNAL_6443e69f_4_k_cu_e1744b7d_236084cuda3std3__45__cpo3endE:
	.zero		1
	.type		_ZN40_INTERNAL_6443e69f_4_k_cu_e1744b7d_236084cuda3std3__419piecewise_constructE,@object
	.size		_ZN40_INTERNAL_6443e69f_4_k_cu_e1744b7d_236084cuda3std3__419piecewise_constructE,(_ZN40_INTERNAL_6443e69f_4_k_cu_e1744b7d_236084cuda3std3__45__cpo4cendE - _ZN40_INTERNAL_6443e69f_4_k_cu_e1744b7d_236084cuda3std3__419piecewise_constructE)
_ZN40_INTERNAL_6443e69f_4_k_cu_e1744b7d_236084cuda3std3__419piecewise_constructE:
	.zero		1
	.type		_ZN40_INTERNAL_6443e69f_4_k_cu_e1744b7d_236084cuda3std3__45__cpo4cendE,@object
	.size		_ZN40_INTERNAL_6443e69f_4_k_cu_e1744b7d_236084cuda3std3__45__cpo4cendE,(_ZN40_INTERNAL_6443e69f_4_k_cu_e1744b7d_236084cuda3std6ranges3__45__cpo4swapE - _ZN40_INTERNAL_6443e69f_4_k_cu_e1744b7d_236084cuda3std3__45__cpo4cendE)
_ZN40_INTERNAL_6443e69f_4_k_cu_e1744b7d_236084cuda3std3__45__cpo4cendE:
	.zero		1
	.type		_ZN40_INTERNAL_6443e69f_4_k_cu_e1744b7d_236084cuda3std6ranges3__45__cpo4swapE,@object
	.size		_ZN40_INTERNAL_6443e69f_4_k_cu_e1744b7d_236084cuda3std6ranges3__45__cpo4swapE,(.L_8 - _ZN40_INTERNAL_6443e69f_4_k_cu_e1744b7d_236084cuda3std6ranges3__45__cpo4swapE)
_ZN40_INTERNAL_6443e69f_4_k_cu_e1744b7d_236084cuda3std6ranges3__45__cpo4swapE:
	.zero		1
.L_8:


//--------------------- .nv.constant0._ZN7cutlass13device_kernelINS_4gemm6kernel13GemmUniversalIN4cute5tupleIJiiiiEEENS1_10collective13CollectiveMmaINS1_34MainloopSm90TmaGmmaWarpSpecializedILi7ENS5_IJNS4_1CILi1EEESB_SB_EEENS1_32KernelTmaWarpSpecializedPingpongEEENS5_IJNSA_ILi64EEESF_NSA_ILi128EEEEEENS_10bfloat16_tENS5_IJlSB_lEEESI_SJ_NS4_8TiledMMAINS4_8MMA_AtomIJNS4_4SM904GMMA27MMA_64x64x16_F32BF16BF16_SSILNSN_5MajorE0ELSP_0ELNSN_7ScaleInE1ELSQ_1EEEEEENS4_6LayoutISC_NS5_IJNSA_ILi0EEESU_SU_EEEEENS5_IJNS4_10UnderscoreESX_SX_EEEEENS4_13SM90_TMA_LOADENS4_14ComposedLayoutINS4_7SwizzleILi3ELi4ELi3EEENS4_18smem_ptr_flag_bitsILi16EEENST_INS5_IJNSA_ILi8EEESF_EEENS5_IJSF_SB_EEEEEEEvNS4_8identityES10_S1A_vS1B_EENS_8epilogue10collective6detail29Sm90TmaWarpSpecializedAdapterINS1E_15DefaultEpilogueISI_SJ_SJ_NS1D_6thread17LinearCombinationISI_Li1EffLNS1I_9ScaleType4KindE0ELNS_15FloatRoundStyleE2ESI_EENS1_15EpilogueDefaultEEEEEvvEEEEvNT_6ParamsE --------------------------
	.section	.nv.constant0._ZN7cutlass13device_kernelINS_4gemm6kernel13GemmUniversalIN4cute5tupleIJiiiiEEENS1_10collective13CollectiveMmaINS1_34MainloopSm90TmaGmmaWarpSpecializedILi7ENS5_IJNS4_1CILi1EEESB_SB_EEENS1_32KernelTmaWarpSpecializedPingpongEEENS5_IJNSA_ILi64EEESF_NSA_ILi128EEEEEENS_10bfloat16_tENS5_IJlSB_lEEESI_SJ_NS4_8TiledMMAINS4_8MMA_AtomIJNS4_4SM904GMMA27MMA_64x64x16_F32BF16BF16_SSILNSN_5MajorE0ELSP_0ELNSN_7ScaleInE1ELSQ_1EEEEEENS4_6LayoutISC_NS5_IJNSA_ILi0EEESU_SU_EEEEENS5_IJNS4_10UnderscoreESX_SX_EEEEENS4_13SM90_TMA_LOADENS4_14ComposedLayoutINS4_7SwizzleILi3ELi4ELi3EEENS4_18smem_ptr_flag_bitsILi16EEENST_INS5_IJNSA_ILi8EEESF_EEENS5_IJSF_SB_EEEEEEEvNS4_8identityES10_S1A_vS1B_EENS_8epilogue10collective6detail29Sm90TmaWarpSpecializedAdapterINS1E_15DefaultEpilogueISI_SJ_SJ_NS1D_6thread17LinearCombinationISI_Li1EffLNS1I_9ScaleType4KindE0ELNS_15FloatRoundStyleE2ESI_EENS1_15EpilogueDefaultEEEEEvvEEEEvNT_6ParamsE,"a",@progbits
	.sectionflags	@""
	.align	4
.nv.constant0._ZN7cutlass13device_kernelINS_4gemm6kernel13GemmUniversalIN4cute5tupleIJiiiiEEENS1_10collective13CollectiveMmaINS1_34MainloopSm90TmaGmmaWarpSpecializedILi7ENS5_IJNS4_1CILi1EEESB_SB_EEENS1_32KernelTmaWarpSpecializedPingpongEEENS5_IJNSA_ILi64EEESF_NSA_ILi128EEEEEENS_10bfloat16_tENS5_IJlSB_lEEESI_SJ_NS4_8TiledMMAINS4_8MMA_AtomIJNS4_4SM904GMMA27MMA_64x64x16_F32BF16BF16_SSILNSN_5MajorE0ELSP_0ELNSN_7ScaleInE1ELSQ_1EEEEEENS4_6LayoutISC_NS5_IJNSA_ILi0EEESU_SU_EEEEENS5_IJNS4_10UnderscoreESX_SX_EEEEENS4_13SM90_TMA_LOADENS4_14ComposedLayoutINS4_7SwizzleILi3ELi4ELi3EEENS4_18smem_ptr_flag_bitsILi16EEENST_INS5_IJNSA_ILi8EEESF_EEENS5_IJSF_SB_EEEEEEEvNS4_8identityES10_S1A_vS1B_EENS_8epilogue10collective6detail29Sm90TmaWarpSpecializedAdapterINS1E_15DefaultEpilogueISI_SJ_SJ_NS1D_6thread17LinearCombinationISI_Li1EffLNS1I_9ScaleType4KindE0ELNS_15FloatRoundStyleE2ESI_EENS1_15EpilogueDefaultEEEEEvvEEEEvNT_6ParamsE:
	.zero		1664


//--------------------- SYMBOLS --------------------------

	.type		.nv.reservedSmem.offset0,@object
	.size		.nv.reservedSmem.offset0,0x4
	.type		__assertfail,@function
